	.target	sm_90a

	.elftype	@"ET_EXEC"


//--------------------- .note.nv.tkinfo           --------------------------
	.section	.note.nv.tkinfo,"",@"SHT_NOTE"
	.sectionflags	@"SHF_NOTE_NV_TKINFO"
	.tkinfo
        /*0018*/ 	.word	0x00000002
        /*0030*/ 	.string	""
        /*0030*/ 	.string	"ptxas"
        /*0030*/ 	.string	"Cuda compilation tools, release 13.0, V13.0.88"
        /*0030*/ 	.string	"Build cuda_13.0.r13.0/compiler.36424714_0"
        /*0030*/ 	.string	"-arch sm_90a -m 64 "



//--------------------- .note.nv.cuinfo           --------------------------
	.section	.note.nv.cuinfo,"",@"SHT_NOTE"
	.sectionflags	@"SHF_NOTE_NV_CUINFO"
        /*0018*/ 	.short	0x0002
        /*001a*/ 	.short	0x005a
        /*001c*/ 	.short	0x0082
	.zero		2


//--------------------- .nv.info                  --------------------------
	.section	.nv.info,"",@"SHT_CUDA_INFO"
	.align	4


	//----- nvinfo : EIATTR_REGCOUNT
	.align		4
        /*0000*/ 	.byte	0x04, 0x2f
        /*0002*/ 	.short	(.L_15 - .L_14)
	.align		4
.L_14:
        /*0004*/ 	.word	index@(_ZN7cutlass13device_kernelINS_4gemm6kernel13GemmUniversalIN4cute5tupleIJiiiiEEENS1_10collective13CollectiveMmaINS1_34MainloopSm90TmaGmmaWarpSpecializedILi2ENS5_IJNS4_1CILi1EEESB_SB_EEENS1_35KernelTmaWarpSpecializedCooperativeEEENS5_IJNSA_ILi256EEENSA_ILi128EEESG_EEENS_10tfloat32_tENS5_IJlSB_lEEESI_SJ_NS4_8TiledMMAINS4_8MMA_AtomIJNS4_4SM904GMMA30MMA_64x128x8_F32TF32TF32_SS_TNILNSN_7ScaleInE1ELSP_1EEEEEENS4_6LayoutINS5_IJNSA_ILi2EEESB_SB_EEENS5_IJSB_NSA_ILi0EEESV_EEEEENS5_IJNS4_10UnderscoreESY_SY_EEEEENS4_13SM90_TMA_LOADENS4_14ComposedLayoutINS4_7SwizzleILi3ELi4ELi3EEENS4_18smem_ptr_flag_bitsILi32EEENSS_INS5_IJNSA_ILi8EEENSA_ILi32EEEEEENS5_IJS18_SB_EEEEEEEvNS4_8identityES11_S1C_vS1D_EENS_8epilogue10collective6detail29Sm90TmaWarpSpecializedAdapterINS1G_15DefaultEpilogueISI_SJ_SJ_NS1F_6thread17LinearCombinationISI_Li1EffLNS1K_9ScaleType4KindE0ELNS_15FloatRoundStyleE2ESI_EENS1_15EpilogueDefaultEEEEEvvEEEEvNT_6ParamsE)
        /*0008*/ 	.word	0x000000a8


	//----- nvinfo : EIATTR_FRAME_SIZE
	.align		4
.L_15:
        /*000c*/ 	.byte	0x04, 0x11
        /*000e*/ 	.short	(.L_17 - .L_16)
	.align		4
.L_16:
        /*0010*/ 	.word	index@(_ZN7cutlass13device_kernelINS_4gemm6kernel13GemmUniversalIN4cute5tupleIJiiiiEEENS1_10collective13CollectiveMmaINS1_34MainloopSm90TmaGmmaWarpSpecializedILi2ENS5_IJNS4_1CILi1EEESB_SB_EEENS1_35KernelTmaWarpSpecializedCooperativeEEENS5_IJNSA_ILi256EEENSA_ILi128EEESG_EEENS_10tfloat32_tENS5_IJlSB_lEEESI_SJ_NS4_8TiledMMAINS4_8MMA_AtomIJNS4_4SM904GMMA30MMA_64x128x8_F32TF32TF32_SS_TNILNSN_7ScaleInE1ELSP_1EEEEEENS4_6LayoutINS5_IJNSA_ILi2EEESB_SB_EEENS5_IJSB_NSA_ILi0EEESV_EEEEENS5_IJNS4_10UnderscoreESY_SY_EEEEENS4_13SM90_TMA_LOADENS4_14ComposedLayoutINS4_7SwizzleILi3ELi4ELi3EEENS4_18smem_ptr_flag_bitsILi32EEENSS_INS5_IJNSA_ILi8EEENSA_ILi32EEEEEENS5_IJS18_SB_EEEEEEEvNS4_8identityES11_S1C_vS1D_EENS_8epilogue10collective6detail29Sm90TmaWarpSpecializedAdapterINS1G_15DefaultEpilogueISI_SJ_SJ_NS1F_6thread17LinearCombinationISI_Li1EffLNS1K_9ScaleType4KindE0ELNS_15FloatRoundStyleE2ESI_EENS1_15EpilogueDefaultEEEEEvvEEEEvNT_6ParamsE)
        /*0014*/ 	.word	0x00000000


	//----- nvinfo : EIATTR_MIN_STACK_SIZE
	.align		4
.L_17:
        /*0018*/ 	.byte	0x04, 0x12
        /*001a*/ 	.short	(.L_19 - .L_18)
	.align		4
.L_18:
        /*001c*/ 	.word	index@(_ZN7cutlass13device_kernelINS_4gemm6kernel13GemmUniversalIN4cute5tupleIJiiiiEEENS1_10collective13CollectiveMmaINS1_34MainloopSm90TmaGmmaWarpSpecializedILi2ENS5_IJNS4_1CILi1EEESB_SB_EEENS1_35KernelTmaWarpSpecializedCooperativeEEENS5_IJNSA_ILi256EEENSA_ILi128EEESG_EEENS_10tfloat32_tENS5_IJlSB_lEEESI_SJ_NS4_8TiledMMAINS4_8MMA_AtomIJNS4_4SM904GMMA30MMA_64x128x8_F32TF32TF32_SS_TNILNSN_7ScaleInE1ELSP_1EEEEEENS4_6LayoutINS5_IJNSA_ILi2EEESB_SB_EEENS5_IJSB_NSA_ILi0EEESV_EEEEENS5_IJNS4_10UnderscoreESY_SY_EEEEENS4_13SM90_TMA_LOADENS4_14ComposedLayoutINS4_7SwizzleILi3ELi4ELi3EEENS4_18smem_ptr_flag_bitsILi32EEENSS_INS5_IJNSA_ILi8EEENSA_ILi32EEEEEENS5_IJS18_SB_EEEEEEEvNS4_8identityES11_S1C_vS1D_EENS_8epilogue10collective6detail29Sm90TmaWarpSpecializedAdapterINS1G_15DefaultEpilogueISI_SJ_SJ_NS1F_6thread17LinearCombinationISI_Li1EffLNS1K_9ScaleType4KindE0ELNS_15FloatRoundStyleE2ESI_EENS1_15EpilogueDefaultEEEEEvvEEEEvNT_6ParamsE)
        /*0020*/ 	.word	0x00000000
.L_19:


//--------------------- .nv.compat                --------------------------
	.section	.nv.compat,"",@"SHT_CUDA_COMPAT_INFO"
	.align	4
        /*0000*/ 	.byte	0x02, 0x09, 0x01, 0x00, 0x02, 0x02, 0x04, 0x00, 0x02, 0x05, 0x05, 0x00, 0x03, 0x07, 0x01, 0x01
        /*0010*/ 	.byte	0x02, 0x03, 0x01, 0x00, 0x02, 0x06, 0x01, 0x00, 0x04, 0x0b, 0x08, 0x00, 0x00, 0x00, 0x00, 0x00
        /*0020*/ 	.byte	0x00, 0x00, 0x00, 0x00


//--------------------- .nv.info._ZN7cutlass13device_kernelINS_4gemm6kernel13GemmUniversalIN4cute5tupleIJiiiiEEENS1_10collective13CollectiveMmaINS1_34MainloopSm90TmaGmmaWarpSpecializedILi2ENS5_IJNS4_1CILi1EEESB_SB_EEENS1_35KernelTmaWarpSpecializedCooperativeEEENS5_IJNSA_ILi256EEENSA_ILi128EEESG_EEENS_10tfloat32_tENS5_IJlSB_lEEESI_SJ_NS4_8TiledMMAINS4_8MMA_AtomIJNS4_4SM904GMMA30MMA_64x128x8_F32TF32TF32_SS_TNILNSN_7ScaleInE1ELSP_1EEEEEENS4_6LayoutINS5_IJNSA_ILi2EEESB_SB_EEENS5_IJSB_NSA_ILi0EEESV_EEEEENS5_IJNS4_10UnderscoreESY_SY_EEEEENS4_13SM90_TMA_LOADENS4_14ComposedLayoutINS4_7SwizzleILi3ELi4ELi3EEENS4_18smem_ptr_flag_bitsILi32EEENSS_INS5_IJNSA_ILi8EEENSA_ILi32EEEEEENS5_IJS18_SB_EEEEEEEvNS4_8identityES11_S1C_vS1D_EENS_8epilogue10collective6detail29Sm90TmaWarpSpecializedAdapterINS1G_15DefaultEpilogueISI_SJ_SJ_NS1F_6thread17LinearCombinationISI_Li1EffLNS1K_9ScaleType4KindE0ELNS_15FloatRoundStyleE2ESI_EENS1_15EpilogueDefaultEEEEEvvEEEEvNT_6ParamsE --------------------------
	.section	.nv.info._ZN7cutlass13device_kernelINS_4gemm6kernel13GemmUniversalIN4cute5tupleIJiiiiEEENS1_10collective13CollectiveMmaINS1_34MainloopSm90TmaGmmaWarpSpecializedILi2ENS5_IJNS4_1CILi1EEESB_SB_EEENS1_35KernelTmaWarpSpecializedCooperativeEEENS5_IJNSA_ILi256EEENSA_ILi128EEESG_EEENS_10tfloat32_tENS5_IJlSB_lEEESI_SJ_NS4_8TiledMMAINS4_8MMA_AtomIJNS4_4SM904GMMA30MMA_64x128x8_F32TF32TF32_SS_TNILNSN_7ScaleInE1ELSP_1EEEEEENS4_6LayoutINS5_IJNSA_ILi2EEESB_SB_EEENS5_IJSB_NSA_ILi0EEESV_EEEEENS5_IJNS4_10UnderscoreESY_SY_EEEEENS4_13SM90_TMA_LOADENS4_14ComposedLayoutINS4_7SwizzleILi3ELi4ELi3EEENS4_18smem_ptr_flag_bitsILi32EEENSS_INS5_IJNSA_ILi8EEENSA_ILi32EEEEEENS5_IJS18_SB_EEEEEEEvNS4_8identityES11_S1C_vS1D_EENS_8epilogue10collective6detail29Sm90TmaWarpSpecializedAdapterINS1G_15DefaultEpilogueISI_SJ_SJ_NS1F_6thread17LinearCombinationISI_Li1EffLNS1K_9ScaleType4KindE0ELNS_15FloatRoundStyleE2ESI_EENS1_15EpilogueDefaultEEEEEvvEEEEvNT_6ParamsE,"",@"SHT_CUDA_INFO"
	.sectionflags	@""
	.align	4


	//----- nvinfo : EIATTR_CUDA_API_VERSION
	.align		4
        /*0000*/ 	.byte	0x04, 0x37
        /*0002*/ 	.short	(.L_21 - .L_20)
.L_20:
        /*0004*/ 	.word	0x00000082


	//----- nvinfo : EIATTR_KPARAM_INFO
	.align		4
.L_21:
        /*0008*/ 	.byte	0x04, 0x17
        /*000a*/ 	.short	(.L_23 - .L_22)
.L_22:
        /*000c*/ 	.word	0x00000000
        /*0010*/ 	.short	0x0000
        /*0012*/ 	.short	0x0070
        /*0014*/ 	.byte	0x00, 0xf0, 0x01, 0x10


	//----- nvinfo : EIATTR_SPARSE_MMA_MASK
	.align		4
.L_23:
        /*0018*/ 	.byte	0x03, 0x50
        /*001a*/ 	.short	0x0000


	//----- nvinfo : EIATTR_MAXREG_COUNT
	.align		4
        /*001c*/ 	.byte	0x03, 0x1b
        /*001e*/ 	.short	0x00a8


	//----- nvinfo : EIATTR_NUM_BARRIERS
	.align		4
        /*0020*/ 	.byte	0x02, 0x4c
        /*0022*/ 	.byte	0x01
	.zero		1


	//----- nvinfo : EIATTR_EXTERNS
	.align		4
        /*0024*/ 	.byte	0x04, 0x0f
        /*0026*/ 	.short	(.L_25 - .L_24)


	//   ....[0]....
	.align		4
.L_24:
        /*0028*/ 	.word	index@(__assertfail)


	//----- nvinfo : EIATTR_MERCURY_ISA_VERSION
	.align		4
.L_25:
        /*002c*/ 	.byte	0x03, 0x5f
        /*002e*/ 	.short	0x0101


	//----- nvinfo : EIATTR_INT_WARP_WIDE_INSTR_OFFSETS
	.align		4
        /*0030*/ 	.byte	0x04, 0x31
        /*0032*/ 	.short	(.L_27 - .L_26)


	//   ....[0]....
.L_26:
        /*0034*/ 	.word	0x00000370


	//   ....[1]....
        /*0038*/ 	.word	0x000003a0


	//   ....[2]....
        /*003c*/ 	.word	0x00000480


	//----- nvinfo : EIATTR_COOP_GROUP_MASK_REGIDS
	.align		4
.L_27:
        /*0040*/ 	.byte	0x04, 0x29
        /*0042*/ 	.short	(.L_29 - .L_28)


	//   ....[0]....
.L_28:
        /*0044*/ 	.word	0xffffffff


	//   ....[1]....
        /*0048*/ 	.word	0xffffffff


	//   ....[2]....
        /*004c*/ 	.word	0xffffffff


	//   ....[3]....
        /*0050*/ 	.word	0xffffffff


	//   ....[4]....
        /*0054*/ 	.word	0xffffffff


	//----- nvinfo : EIATTR_COOP_GROUP_INSTR_OFFSETS
	.align		4
.L_29:
        /*0058*/ 	.byte	0x04, 0x28
        /*005a*/ 	.short	(.L_31 - .L_30)


	//   ....[0]....
.L_30:
        /*005c*/ 	.word	0x00000060


	//   ....[1]....
        /*0060*/ 	.word	0x00000070


	//   ....[2]....
        /*0064*/ 	.word	0x00000130


	//   ....[3]....
        /*0068*/ 	.word	0x00000280


	//   ....[4]....
        /*006c*/ 	.word	0x00000f30


	//----- nvinfo : EIATTR_REG_RECONFIG
	.align		4
.L_31:
        /*0070*/ 	.byte	0x01, 0x54
	.zero		2


	//----- nvinfo : EIATTR_SYSCALL_OFFSETS
	.align		4
        /*0074*/ 	.byte	0x04, 0x46
        /*0076*/ 	.short	(.L_33 - .L_32)


	//   ....[0]....
.L_32:
        /*0078*/ 	.word	0x000010f0


	//----- nvinfo : EIATTR_MBARRIER_INSTR_OFFSETS
	.align		4
.L_33:
        /*007c*/ 	.byte	0x04, 0x39
        /*007e*/ 	.short	(.L_35 - .L_34)


	//   ....[0]....
.L_34:
        /*0080*/ 	.word	0x00000230
        /*0084*/ 	.word	0x000000ff
        /*0088*/ 	.word	0x00000000
        /*008c*/ 	.short	0x0100
        /*008e*/ 	.byte	0x08
	.zero		1


	//   ....[1]....
        /*0090*/ 	.word	0x00000240
        /*0094*/ 	.word	0x000000ff
        /*0098*/ 	.word	0x00000010
        /*009c*/ 	.short	0x0100
        /*009e*/ 	.byte	0x08
	.zero		1


	//   ....[2]....
        /*00a0*/ 	.word	0x00000250
        /*00a4*/ 	.word	0x000000ff
        /*00a8*/ 	.word	0x00000008
        /*00ac*/ 	.short	0x0100
        /*00ae*/ 	.byte	0x08
	.zero		1


	//   ....[3]....
        /*00b0*/ 	.word	0x00000260
        /*00b4*/ 	.word	0x000000ff
        /*00b8*/ 	.word	0x00000018
        /*00bc*/ 	.short	0x0100
        /*00be*/ 	.byte	0x08
	.zero		1


	//   ....[4]....
        /*00c0*/ 	.word	0x000004f0
        /*00c4*/ 	.word	0x000000ff
        /*00c8*/ 	.word	0x00000030
        /*00cc*/ 	.short	0x0100
        /*00ce*/ 	.byte	0x06
	.zero		1


	//   ....[5]....
        /*00d0*/ 	.word	0x00000550
        /*00d4*/ 	.word	0x000000ff
        /*00d8*/ 	.word	0x00000038
        /*00dc*/ 	.short	0x0100
        /*00de*/ 	.byte	0x06
	.zero		1


	//   ....[6]....
        /*00e0*/ 	.word	0x00001170
        /*00e4*/ 	.word	0x00000003
        /*00e8*/ 	.word	0x00000000
        /*00ec*/ 	.short	0x010a
        /*00ee*/ 	.byte	0x3f
	.zero		1


	//   ....[7]....
        /*00f0*/ 	.word	0x000011b0
        /*00f4*/ 	.word	0x00000003
        /*00f8*/ 	.word	0x00000000
        /*00fc*/ 	.short	0x010a
        /*00fe*/ 	.byte	0x3f
	.zero		1


	//   ....[8]....
        /*0100*/ 	.word	0x00001fa0
        /*0104*/ 	.word	0x000000ff
        /*0108*/ 	.word	0x00000000
        /*010c*/ 	.short	0x010a
        /*010e*/ 	.byte	0x09
	.zero		1


	//   ....[9]....
        /*0110*/ 	.word	0x00001fe0
        /*0114*/ 	.word	0x000000ff
        /*0118*/ 	.word	0x00000000
        /*011c*/ 	.short	0x010a
        /*011e*/ 	.byte	0x09
	.zero		1


	//   ....[10]....
        /*0120*/ 	.word	0x00002c80
        /*0124*/ 	.word	0x000000ff
        /*0128*/ 	.word	0x00000000
        /*012c*/ 	.short	0x0101
        /*012e*/ 	.byte	0x08
	.zero		1


	//   ....[11]....
        /*0130*/ 	.word	0x00002e60
        /*0134*/ 	.word	0x000000ff
        /*0138*/ 	.word	0x00000000
        /*013c*/ 	.short	0x0101
        /*013e*/ 	.byte	0x04
	.zero		1


	//   ....[12]....
        /*0140*/ 	.word	0x0000c300
        /*0144*/ 	.word	0x0000000c
        /*0148*/ 	.word	0x00000010
        /*014c*/ 	.short	0x010a
        /*014e*/ 	.byte	0x3f
	.zero		1


	//   ....[13]....
        /*0150*/ 	.word	0x0000c8f0
        /*0154*/ 	.word	0x00000005
        /*0158*/ 	.word	0x00000038
        /*015c*/ 	.short	0x0101
        /*015e*/ 	.byte	0x3f
	.zero		1


	//   ....[14]....
        /*0160*/ 	.word	0x0000cff0
        /*0164*/ 	.word	0x00000007
        /*0168*/ 	.word	0x00000000
        /*016c*/ 	.short	0x010a
        /*016e*/ 	.byte	0x3f
	.zero		1


	//   ....[15]....
        /*0170*/ 	.word	0x0000d070
        /*0174*/ 	.word	0x00000005
        /*0178*/ 	.word	0x00000000
        /*017c*/ 	.short	0x010a
        /*017e*/ 	.byte	0x3f
	.zero		1


	//   ....[16]....
        /*0180*/ 	.word	0x0000d0d0
        /*0184*/ 	.word	0x00000003
        /*0188*/ 	.word	0x00000000
        /*018c*/ 	.short	0x010a
        /*018e*/ 	.byte	0x3f
	.zero		1


	//   ....[17]....
        /*0190*/ 	.word	0x0000d130
        /*0194*/ 	.word	0x00000004
        /*0198*/ 	.word	0x00000000
        /*019c*/ 	.short	0x010a
        /*019e*/ 	.byte	0x3f
	.zero		1


	//   ....[18]....
        /*01a0*/ 	.word	0x0000d200
        /*01a4*/ 	.word	0x0000000c
        /*01a8*/ 	.word	0x00000010
        /*01ac*/ 	.short	0x010a
        /*01ae*/ 	.byte	0x3f
	.zero		1


	//   ....[19]....
        /*01b0*/ 	.word	0x0000d2d0
        /*01b4*/ 	.word	0x00000007
        /*01b8*/ 	.word	0x00000000
        /*01bc*/ 	.short	0x010a
        /*01be*/ 	.byte	0x3f
	.zero		1


	//----- nvinfo : EIATTR_NUM_MBARRIERS
	.align		4
.L_35:
        /*01c0*/ 	.byte	0x03, 0x38
        /*01c2*/ 	.short	0x0006


	//----- nvinfo : EIATTR_EXIT_INSTR_OFFSETS
	.align		4
        /*01c4*/ 	.byte	0x04, 0x1c
        /*01c6*/ 	.short	(.L_37 - .L_36)


	//   ....[0]....
.L_36:
        /*01c8*/ 	.word	0x000005a0


	//   ....[1]....
        /*01cc*/ 	.word	0x00000e60


	//   ....[2]....
        /*01d0*/ 	.word	0x0000b970


	//   ....[3]....
        /*01d4*/ 	.word	0x0000bfa0


	//   ....[4]....
        /*01d8*/ 	.word	0x0000d0c0


	//----- nvinfo : EIATTR_MAX_THREADS
	.align		4
.L_37:
        /*01dc*/ 	.byte	0x04, 0x05
        /*01de*/ 	.short	(.L_39 - .L_38)
.L_38:
        /*01e0*/ 	.word	0x00000180
        /*01e4*/ 	.word	0x00000001
        /*01e8*/ 	.word	0x00000001


	//----- nvinfo : EIATTR_CRS_STACK_SIZE
	.align		4
.L_39:
        /*01ec*/ 	.byte	0x04, 0x1e
        /*01ee*/ 	.short	(.L_41 - .L_40)
.L_40:
        /*01f0*/ 	.word	0x00000000


	//----- nvinfo : EIATTR_CBANK_PARAM_SIZE
	.align		4
.L_41:
        /*01f4*/ 	.byte	0x03, 0x19
        /*01f6*/ 	.short	0x0470


	//----- nvinfo : EIATTR_PARAM_CBANK
	.align		4
        /*01f8*/ 	.byte	0x04, 0x0a
        /*01fa*/ 	.short	(.L_43 - .L_42)
	.align		4
.L_42:
        /*01fc*/ 	.word	index@(.nv.constant0._ZN7cutlass13device_kernelINS_4gemm6kernel13GemmUniversalIN4cute5tupleIJiiiiEEENS1_10collective13CollectiveMmaINS1_34MainloopSm90TmaGmmaWarpSpecializedILi2ENS5_IJNS4_1CILi1EEESB_SB_EEENS1_35KernelTmaWarpSpecializedCooperativeEEENS5_IJNSA_ILi256EEENSA_ILi128EEESG_EEENS_10tfloat32_tENS5_IJlSB_lEEESI_SJ_NS4_8TiledMMAINS4_8MMA_AtomIJNS4_4SM904GMMA30MMA_64x128x8_F32TF32TF32_SS_TNILNSN_7ScaleInE1ELSP_1EEEEEENS4_6LayoutINS5_IJNSA_ILi2EEESB_SB_EEENS5_IJSB_NSA_ILi0EEESV_EEEEENS5_IJNS4_10UnderscoreESY_SY_EEEEENS4_13SM90_TMA_LOADENS4_14ComposedLayoutINS4_7SwizzleILi3ELi4ELi3EEENS4_18smem_ptr_flag_bitsILi32EEENSS_INS5_IJNSA_ILi8EEENSA_ILi32EEEEEENS5_IJS18_SB_EEEEEEEvNS4_8identityES11_S1C_vS1D_EENS_8epilogue10collective6detail29Sm90TmaWarpSpecializedAdapterINS1G_15DefaultEpilogueISI_SJ_SJ_NS1F_6thread17LinearCombinationISI_Li1EffLNS1K_9ScaleType4KindE0ELNS_15FloatRoundStyleE2ESI_EENS1_15EpilogueDefaultEEEEEvvEEEEvNT_6ParamsE)
        /*0200*/ 	.short	0x0210
        /*0202*/ 	.short	0x0470


	//----- nvinfo : EIATTR_SW_WAR
	.align		4
.L_43:
        /*0204*/ 	.byte	0x04, 0x36
        /*0206*/ 	.short	(.L_45 - .L_44)
.L_44:
        /*0208*/ 	.word	0x00000008
.L_45:


//--------------------- .nv.callgraph             --------------------------
	.section	.nv.callgraph,"",@"SHT_CUDA_CALLGRAPH"
	.align	4
	.sectionentsize	8
	.align		4
        /*0000*/ 	.word	0x00000000
	.align		4
        /*0004*/ 	.word	0xffffffff
	.align		4
        /*0008*/ 	.word	index@(_ZN7cutlass13device_kernelINS_4gemm6kernel13GemmUniversalIN4cute5tupleIJiiiiEEENS1_10collective13CollectiveMmaINS1_34MainloopSm90TmaGmmaWarpSpecializedILi2ENS5_IJNS4_1CILi1EEESB_SB_EEENS1_35KernelTmaWarpSpecializedCooperativeEEENS5_IJNSA_ILi256EEENSA_ILi128EEESG_EEENS_10tfloat32_tENS5_IJlSB_lEEESI_SJ_NS4_8TiledMMAINS4_8MMA_AtomIJNS4_4SM904GMMA30MMA_64x128x8_F32TF32TF32_SS_TNILNSN_7ScaleInE1ELSP_1EEEEEENS4_6LayoutINS5_IJNSA_ILi2EEESB_SB_EEENS5_IJSB_NSA_ILi0EEESV_EEEEENS5_IJNS4_10UnderscoreESY_SY_EEEEENS4_13SM90_TMA_LOADENS4_14ComposedLayoutINS4_7SwizzleILi3ELi4ELi3EEENS4_18smem_ptr_flag_bitsILi32EEENSS_INS5_IJNSA_ILi8EEENSA_ILi32EEEEEENS5_IJS18_SB_EEEEEEEvNS4_8identityES11_S1C_vS1D_EENS_8epilogue10collective6detail29Sm90TmaWarpSpecializedAdapterINS1G_15DefaultEpilogueISI_SJ_SJ_NS1F_6thread17LinearCombinationISI_Li1EffLNS1K_9ScaleType4KindE0ELNS_15FloatRoundStyleE2ESI_EENS1_15EpilogueDefaultEEEEEvvEEEEvNT_6ParamsE)
	.align		4
        /*000c*/ 	.word	index@(__assertfail)
	.align		4
        /*0010*/ 	.word	0x00000000
	.align		4
        /*0014*/ 	.word	0xfffffffe
	.align		4
        /*0018*/ 	.word	0x00000000
	.align		4
        /*001c*/ 	.word	0xfffffffd
	.align		4
        /*0020*/ 	.word	0x00000000
	.align		4
        /*0024*/ 	.word	0xfffffffc


//--------------------- .nv.constant4             --------------------------
	.section	.nv.constant4,"a",@progbits
	.align	8
	.align		8
.nv.constant4:
        /*0000*/ 	.dword	__assertfail
	.align		8
        /*0008*/ 	.dword	__unnamed_1
	.align		8
        /*0010*/ 	.dword	_ZN40_INTERNAL_9d2eb60a_4_k_cu_d44ab42a_254624cuda3std3__45__cpo5beginE
	.align		8
        /*0018*/ 	.dword	_ZN40_INTERNAL_9d2eb60a_4_k_cu_d44ab42a_254624cuda3std3__45__cpo3endE
	.align		8
        /*0020*/ 	.dword	_ZN40_INTERNAL_9d2eb60a_4_k_cu_d44ab42a_254624cuda3std3__45__cpo6cbeginE
	.align		8
        /*0028*/ 	.dword	_ZN40_INTERNAL_9d2eb60a_4_k_cu_d44ab42a_254624cuda3std3__45__cpo4cendE
	.align		8
        /*0030*/ 	.dword	_ZN40_INTERNAL_9d2eb60a_4_k_cu_d44ab42a_254624cuda3std3__442_GLOBAL__N__9d2eb60a_4_k_cu_d44ab42a_254626ignoreE
	.align		8
        /*0038*/ 	.dword	_ZN40_INTERNAL_9d2eb60a_4_k_cu_d44ab42a_254624cuda3std3__419piecewise_constructE
	.align		8
        /*0040*/ 	.dword	_ZN40_INTERNAL_9d2eb60a_4_k_cu_d44ab42a_254624cuda3std3__48in_placeE
	.align		8
        /*0048*/ 	.dword	_ZN40_INTERNAL_9d2eb60a_4_k_cu_d44ab42a_254624cuda3std6ranges3__45__cpo4swapE
	.align		8
        /*0050*/ 	.dword	_ZN40_INTERNAL_9d2eb60a_4_k_cu_d44ab42a_254624cuda3std6ranges3__45__cpo9iter_moveE
	.align		8
        /*0058*/ 	.dword	_ZN40_INTERNAL_9d2eb60a_4_k_cu_d44ab42a_254624cute7productE
	.align		8
        /*0060*/ 	.dword	_ZN40_INTERNAL_9d2eb60a_4_k_cu_d44ab42a_254624cute1_E
	.align		8
        /*0068*/ 	.dword	$str$22
	.align		8
        /*0070*/ 	.dword	$str$23


//--------------------- .text._ZN7cutlass13device_kernelINS_4gemm6kernel13GemmUniversalIN4cute5tupleIJiiiiEEENS1_10collective13CollectiveMmaINS1_34MainloopSm90TmaGmmaWarpSpecializedILi2ENS5_IJNS4_1CILi1EEESB_SB_EEENS1_35KernelTmaWarpSpecializedCooperativeEEENS5_IJNSA_ILi256EEENSA_ILi128EEESG_EEENS_10tfloat32_tENS5_IJlSB_lEEESI_SJ_NS4_8TiledMMAINS4_8MMA_AtomIJNS4_4SM904GMMA30MMA_64x128x8_F32TF32TF32_SS_TNILNSN_7ScaleInE1ELSP_1EEEEEENS4_6LayoutINS5_IJNSA_ILi2EEESB_SB_EEENS5_IJSB_NSA_ILi0EEESV_EEEEENS5_IJNS4_10UnderscoreESY_SY_EEEEENS4_13SM90_TMA_LOADENS4_14ComposedLayoutINS4_7SwizzleILi3ELi4ELi3EEENS4_18smem_ptr_flag_bitsILi32EEENSS_INS5_IJNSA_ILi8EEENSA_ILi32EEEEEENS5_IJS18_SB_EEEEEEEvNS4_8identityES11_S1C_vS1D_EENS_8epilogue10collective6detail29Sm90TmaWarpSpecializedAdapterINS1G_15DefaultEpilogueISI_SJ_SJ_NS1F_6thread17LinearCombinationISI_Li1EffLNS1K_9ScaleType4KindE0ELNS_15FloatRoundStyleE2ESI_EENS1_15EpilogueDefaultEEEEEvvEEEEvNT_6ParamsE --------------------------
	.section	.text._ZN7cutlass13device_kernelINS_4gemm6kernel13GemmUniversalIN4cute5tupleIJiiiiEEENS1_10collective13CollectiveMmaINS1_34MainloopSm90TmaGmmaWarpSpecializedILi2ENS5_IJNS4_1CILi1EEESB_SB_EEENS1_35KernelTmaWarpSpecializedCooperativeEEENS5_IJNSA_ILi256EEENSA_ILi128EEESG_EEENS_10tfloat32_tENS5_IJlSB_lEEESI_SJ_NS4_8TiledMMAINS4_8MMA_AtomIJNS4_4SM904GMMA30MMA_64x128x8_F32TF32TF32_SS_TNILNSN_7ScaleInE1ELSP_1EEEEEENS4_6LayoutINS5_IJNSA_ILi2EEESB_SB_EEENS5_IJSB_NSA_ILi0EEESV_EEEEENS5_IJNS4_10UnderscoreESY_SY_EEEEENS4_13SM90_TMA_LOADENS4_14ComposedLayoutINS4_7SwizzleILi3ELi4ELi3EEENS4_18smem_ptr_flag_bitsILi32EEENSS_INS5_IJNSA_ILi8EEENSA_ILi32EEEEEENS5_IJS18_SB_EEEEEEEvNS4_8identityES11_S1C_vS1D_EENS_8epilogue10collective6detail29Sm90TmaWarpSpecializedAdapterINS1G_15DefaultEpilogueISI_SJ_SJ_NS1F_6thread17LinearCombinationISI_Li1EffLNS1K_9ScaleType4KindE0ELNS_15FloatRoundStyleE2ESI_EENS1_15EpilogueDefaultEEEEEvvEEEEvNT_6ParamsE,"ax",@progbits
	.align	128
.text._ZN7cutlass13device_kernelINS_4gemm6kernel13GemmUniversalIN4cute5tupleIJiiiiEEENS1_10collective13CollectiveMmaINS1_34MainloopSm90TmaGmmaWarpSpecializedILi2ENS5_IJNS4_1CILi1EEESB_SB_EEENS1_35KernelTmaWarpSpecializedCooperativeEEENS5_IJNSA_ILi256EEENSA_ILi128EEESG_EEENS_10tfloat32_tENS5_IJlSB_lEEESI_SJ_NS4_8TiledMMAINS4_8MMA_AtomIJNS4_4SM904GMMA30MMA_64x128x8_F32TF32TF32_SS_TNILNSN_7ScaleInE1ELSP_1EEEEEENS4_6LayoutINS5_IJNSA_ILi2EEESB_SB_EEENS5_IJSB_NSA_ILi0EEESV_EEEEENS5_IJNS4_10UnderscoreESY_SY_EEEEENS4_13SM90_TMA_LOADENS4_14ComposedLayoutINS4_7SwizzleILi3ELi4ELi3EEENS4_18smem_ptr_flag_bitsILi32EEENSS_INS5_IJNSA_ILi8EEENSA_ILi32EEEEEENS5_IJS18_SB_EEEEEEEvNS4_8identityES11_S1C_vS1D_EENS_8epilogue10collective6detail29Sm90TmaWarpSpecializedAdapterINS1G_15DefaultEpilogueISI_SJ_SJ_NS1F_6thread17LinearCombinationISI_Li1EffLNS1K_9ScaleType4KindE0ELNS_15FloatRoundStyleE2ESI_EENS1_15EpilogueDefaultEEEEEvvEEEEvNT_6ParamsE:
        .type           _ZN7cutlass13device_kernelINS_4gemm6kernel13GemmUniversalIN4cute5tupleIJiiiiEEENS1_10collective13CollectiveMmaINS1_34MainloopSm90TmaGmmaWarpSpecializedILi2ENS5_IJNS4_1CILi1EEESB_SB_EEENS1_35KernelTmaWarpSpecializedCooperativeEEENS5_IJNSA_ILi256EEENSA_ILi128EEESG_EEENS_10tfloat32_tENS5_IJlSB_lEEESI_SJ_NS4_8TiledMMAINS4_8MMA_AtomIJNS4_4SM904GMMA30MMA_64x128x8_F32TF32TF32_SS_TNILNSN_7ScaleInE1ELSP_1EEEEEENS4_6LayoutINS5_IJNSA_ILi2EEESB_SB_EEENS5_IJSB_NSA_ILi0EEESV_EEEEENS5_IJNS4_10UnderscoreESY_SY_EEEEENS4_13SM90_TMA_LOADENS4_14ComposedLayoutINS4_7SwizzleILi3ELi4ELi3EEENS4_18smem_ptr_flag_bitsILi32EEENSS_INS5_IJNSA_ILi8EEENSA_ILi32EEEEEENS5_IJS18_SB_EEEEEEEvNS4_8identityES11_S1C_vS1D_EENS_8epilogue10collective6detail29Sm90TmaWarpSpecializedAdapterINS1G_15DefaultEpilogueISI_SJ_SJ_NS1F_6thread17LinearCombinationISI_Li1EffLNS1K_9ScaleType4KindE0ELNS_15FloatRoundStyleE2ESI_EENS1_15EpilogueDefaultEEEEEvvEEEEvNT_6ParamsE,@function
        .size           _ZN7cutlass13device_kernelINS_4gemm6kernel13GemmUniversalIN4cute5tupleIJiiiiEEENS1_10collective13CollectiveMmaINS1_34MainloopSm90TmaGmmaWarpSpecializedILi2ENS5_IJNS4_1CILi1EEESB_SB_EEENS1_35KernelTmaWarpSpecializedCooperativeEEENS5_IJNSA_ILi256EEENSA_ILi128EEESG_EEENS_10tfloat32_tENS5_IJlSB_lEEESI_SJ_NS4_8TiledMMAINS4_8MMA_AtomIJNS4_4SM904GMMA30MMA_64x128x8_F32TF32TF32_SS_TNILNSN_7ScaleInE1ELSP_1EEEEEENS4_6LayoutINS5_IJNSA_ILi2EEESB_SB_EEENS5_IJSB_NSA_ILi0EEESV_EEEEENS5_IJNS4_10UnderscoreESY_SY_EEEEENS4_13SM90_TMA_LOADENS4_14ComposedLayoutINS4_7SwizzleILi3ELi4ELi3EEENS4_18smem_ptr_flag_bitsILi32EEENSS_INS5_IJNSA_ILi8EEENSA_ILi32EEEEEENS5_IJS18_SB_EEEEEEEvNS4_8identityES11_S1C_vS1D_EENS_8epilogue10collective6detail29Sm90TmaWarpSpecializedAdapterINS1G_15DefaultEpilogueISI_SJ_SJ_NS1F_6thread17LinearCombinationISI_Li1EffLNS1K_9ScaleType4KindE0ELNS_15FloatRoundStyleE2ESI_EENS1_15EpilogueDefaultEEEEEvvEEEEvNT_6ParamsE,(.L_x_316 - _ZN7cutlass13device_kernelINS_4gemm6kernel13GemmUniversalIN4cute5tupleIJiiiiEEENS1_10collective13CollectiveMmaINS1_34MainloopSm90TmaGmmaWarpSpecializedILi2ENS5_IJNS4_1CILi1EEESB_SB_EEENS1_35KernelTmaWarpSpecializedCooperativeEEENS5_IJNSA_ILi256EEENSA_ILi128EEESG_EEENS_10tfloat32_tENS5_IJlSB_lEEESI_SJ_NS4_8TiledMMAINS4_8MMA_AtomIJNS4_4SM904GMMA30MMA_64x128x8_F32TF32TF32_SS_TNILNSN_7ScaleInE1ELSP_1EEEEEENS4_6LayoutINS5_IJNSA_ILi2EEESB_SB_EEENS5_IJSB_NSA_ILi0EEESV_EEEEENS5_IJNS4_10UnderscoreESY_SY_EEEEENS4_13SM90_TMA_LOADENS4_14ComposedLayoutINS4_7SwizzleILi3ELi4ELi3EEENS4_18smem_ptr_flag_bitsILi32EEENSS_INS5_IJNSA_ILi8EEENSA_ILi32EEEEEENS5_IJS18_SB_EEEEEEEvNS4_8identityES11_S1C_vS1D_EENS_8epilogue10collective6detail29Sm90TmaWarpSpecializedAdapterINS1G_15DefaultEpilogueISI_SJ_SJ_NS1F_6thread17LinearCombinationISI_Li1EffLNS1K_9ScaleType4KindE0ELNS_15FloatRoundStyleE2ESI_EENS1_15EpilogueDefaultEEEEEvvEEEEvNT_6ParamsE)
        .other          _ZN7cutlass13device_kernelINS_4gemm6kernel13GemmUniversalIN4cute5tupleIJiiiiEEENS1_10collective13CollectiveMmaINS1_34MainloopSm90TmaGmmaWarpSpecializedILi2ENS5_IJNS4_1CILi1EEESB_SB_EEENS1_35KernelTmaWarpSpecializedCooperativeEEENS5_IJNSA_ILi256EEENSA_ILi128EEESG_EEENS_10tfloat32_tENS5_IJlSB_lEEESI_SJ_NS4_8TiledMMAINS4_8MMA_AtomIJNS4_4SM904GMMA30MMA_64x128x8_F32TF32TF32_SS_TNILNSN_7ScaleInE1ELSP_1EEEEEENS4_6LayoutINS5_IJNSA_ILi2EEESB_SB_EEENS5_IJSB_NSA_ILi0EEESV_EEEEENS5_IJNS4_10UnderscoreESY_SY_EEEEENS4_13SM90_TMA_LOADENS4_14ComposedLayoutINS4_7SwizzleILi3ELi4ELi3EEENS4_18smem_ptr_flag_bitsILi32EEENSS_INS5_IJNSA_ILi8EEENSA_ILi32EEEEEENS5_IJS18_SB_EEEEEEEvNS4_8identityES11_S1C_vS1D_EENS_8epilogue10collective6detail29Sm90TmaWarpSpecializedAdapterINS1G_15DefaultEpilogueISI_SJ_SJ_NS1F_6thread17LinearCombinationISI_Li1EffLNS1K_9ScaleType4KindE0ELNS_15FloatRoundStyleE2ESI_EENS1_15EpilogueDefaultEEEEEvvEEEEvNT_6ParamsE,@"STO_CUDA_ENTRY STV_DEFAULT"
_ZN7cutlass13device_kernelINS_4gemm6kernel13GemmUniversalIN4cute5tupleIJiiiiEEENS1_10collective13CollectiveMmaINS1_34MainloopSm90TmaGmmaWarpSpecializedILi2ENS5_IJNS4_1CILi1EEESB_SB_EEENS1_35KernelTmaWarpSpecializedCooperativeEEENS5_IJNSA_ILi256EEENSA_ILi128EEESG_EEENS_10tfloat32_tENS5_IJlSB_lEEESI_SJ_NS4_8TiledMMAINS4_8MMA_AtomIJNS4_4SM904GMMA30MMA_64x128x8_F32TF32TF32_SS_TNILNSN_7ScaleInE1ELSP_1EEEEEENS4_6LayoutINS5_IJNSA_ILi2EEESB_SB_EEENS5_IJSB_NSA_ILi0EEESV_EEEEENS5_IJNS4_10UnderscoreESY_SY_EEEEENS4_13SM90_TMA_LOADENS4_14ComposedLayoutINS4_7SwizzleILi3ELi4ELi3EEENS4_18smem_ptr_flag_bitsILi32EEENSS_INS5_IJNSA_ILi8EEENSA_ILi32EEEEEENS5_IJS18_SB_EEEEEEEvNS4_8identityES11_S1C_vS1D_EENS_8epilogue10collective6detail29Sm90TmaWarpSpecializedAdapterINS1G_15DefaultEpilogueISI_SJ_SJ_NS1F_6thread17LinearCombinationISI_Li1EffLNS1K_9ScaleType4KindE0ELNS_15FloatRoundStyleE2ESI_EENS1_15EpilogueDefaultEEEEEvvEEEEvNT_6ParamsE:
[----:B------:R-:W0:Y:S01]  /*0000*/  LDC R1, c[0x0][0x28] ;  /* 0x00000a00ff017b82 */ /* 0x000e220000000800 */
[----:B------:R-:W1:Y:S01]  /*0010*/  S2R R18, SR_TID.X ;  /* 0x0000000000127919 */ /* 0x000e620000002100 */
[----:B------:R-:W-:Y:S01]  /*0020*/  ELECT P0, URZ, PT ;  /* 0x00000000003f782f */ /* 0x000fe20003800000 */
[----:B------:R-:W-:Y:S01]  /*0030*/  BSSY B0, `(.L_x_0) ;  /* 0x000000f000007945 */ /* 0x000fe20003800000 */
[--C-:B-1----:R-:W-:Y:S02]  /*0040*/  SHF.R.U32.HI R0, RZ, 0x5, R18.reuse ;  /* 0x00000005ff007819 */ /* 0x102fe40000011612 */
[----:B------:R-:W-:-:S03]  /*0050*/  SHF.R.U32.HI R22, RZ, 0x7, R18 ;  /* 0x00000007ff167819 */ /* 0x000fc60000011612 */
[----:B------:R-:W1:Y:S04]  /*0060*/  SHFL.IDX PT, R5, R0, RZ, 0x1f ;  /* 0x00001fff00057589 */ /* 0x000e6800000e0000 */
[----:B------:R2:W3:Y:S01]  /*0070*/  SHFL.IDX PT, R8, R22, RZ, 0x1f ;  /* 0x00001fff16087589 */ /* 0x0004e200000e0000 */
[----:B-1----:R-:W-:-:S13]  /*0080*/  ISETP.NE.OR P0, PT, R5, RZ, !P0 ;  /* 0x000000ff0500720c */ /* 0x002fda0004705670 */
[----:B0-23--:R-:W-:Y:S05]  /*0090*/  @P0 BRA `(.L_x_1) ;  /* 0x0000000000200947 */ /* 0x00dfea0003800000 */
[----:B------:R-:W-:Y:S02]  /*00a0*/  ULDC.64 UR4, c[0x0][0x198] ;  /* 0x0000660000047ab9 */ /* 0x000fe40000000a00 */
[----:B------:R-:W-:Y:S02]  /*00b0*/  UIADD3 UR6, UP0, UR4, 0xf0, URZ ;  /* 0x000000f004067890 */ /* 0x000fe4000ff1e03f */
[----:B------:R-:W-:Y:S02]  /*00c0*/  UIADD3 UR4, UP1, UR4, 0x1f0, URZ ;  /* 0x000001f004047890 */ /* 0x000fe4000ff3e03f */
[----:B------:R-:W-:Y:S02]  /*00d0*/  UIADD3.X UR7, URZ, UR5, URZ, UP0, !UPT ;  /* 0x000000053f077290 */ /* 0x000fe400087fe43f */
[----:B------:R-:W-:-:S07]  /*00e0*/  UIADD3.X UR5, URZ, UR5, URZ, UP1, !UPT ;  /* 0x000000053f057290 */ /* 0x000fce0008ffe43f */
[----:B------:R0:W-:Y:S02]  /*00f0*/  UTMACCTL.PF [UR6] ;  /* 0x00000000060079b9 */ /* 0x0001e40008040000 */
[----:B------:R0:W-:Y:S02]  /*0100*/  UTMACCTL.PF [UR4] ;  /* 0x00000000040079b9 */ /* 0x0001e40008040000 */
[----:B0-----:R-:W-:Y:S01]  /*0110*/  NOP ;  /* 0x0000000000007918 */ /* 0x001fe20000000000 */
.L_x_1:
[----:B------:R-:W-:Y:S05]  /*0120*/  BSYNC B0 ;  /* 0x0000000000007941 */ /* 0x000fea0003800000 */
.L_x_0:
[----:B------:R-:W0:Y:S02]  /*0130*/  SHFL.IDX PT, R2, R0, RZ, 0x1f ;  /* 0x00001fff00027589 */ /* 0x000e2400000e0000 */
[----:B0-----:R-:W-:-:S13]  /*0140*/  ISETP.NE.AND P0, PT, R2, RZ, PT ;  /* 0x000000ff0200720c */ /* 0x001fda0003f05270 */
[----:B------:R-:W-:Y:S05]  /*0150*/  @P0 BRA `(.L_x_2) ;  /* 0x0000000000480947 */ /* 0x000fea0003800000 */
[----:B------:R-:W0:Y:S01]  /*0160*/  S2UR UR8, SR_CgaCtaId ;  /* 0x00000000000879c3 */ /* 0x000e220000008800 */
[----:B------:R-:W-:Y:S01]  /*0170*/  UMOV UR4, 0x400 ;  /* 0x0000040000047882 */ /* 0x000fe20000000000 */
[----:B------:R-:W-:Y:S01]  /*0180*/  UMOV UR5, 0x1 ;  /* 0x0000000100057882 */ /* 0x000fe20000000000 */
[----:B------:R-:W-:Y:S01]  /*0190*/  UMOV UR6, 0x100 ;  /* 0x0000010000067882 */ /* 0x000fe20000000000 */
[----:B------:R-:W-:Y:S01]  /*01a0*/  ELECT P0, URZ, PT ;  /* 0x00000000003f782f */ /* 0x000fe20003800000 */
[----:B------:R-:W-:-:S04]  /*01b0*/  UIADD3 UR6, -UR6, 0x100000, URZ ;  /* 0x0010000006067890 */ /* 0x000fc8000fffe13f */
[----:B------:R-:W-:Y:S02]  /*01c0*/  USHF.L.U32 UR7, UR6, 0xb, URZ ;  /* 0x0000000b06077899 */ /* 0x000fe4000800063f */
[----:B------:R-:W-:Y:S02]  /*01d0*/  USHF.L.U32 UR6, UR6, 0x1, URZ ;  /* 0x0000000106067899 */ /* 0x000fe4000800063f */
[----:B0-----:R-:W-:Y:S02]  /*01e0*/  ULEA UR8, UR8, UR4, 0x18 ;  /* 0x0000000408087291 */ /* 0x001fe4000f8ec03f */
[----:B------:R-:W-:-:S04]  /*01f0*/  UIADD3 UR4, -UR5, 0x100000, URZ ;  /* 0x0010000005047890 */ /* 0x000fc8000fffe13f */
[----:B------:R-:W-:Y:S02]  /*0200*/  USHF.L.U32 UR5, UR4, 0xb, URZ ;  /* 0x0000000b04057899 */ /* 0x000fe4000800063f */
[----:B------:R-:W-:Y:S01]  /*0210*/  USHF.L.U32 UR4, UR4, 0x1, URZ ;  /* 0x0000000104047899 */ /* 0x000fe2000800063f */
[----:B------:R-:W0:Y:S11]  /*0220*/  FENCE.VIEW.ASYNC.S ;  /* 0x00000000000073c6 */ /* 0x000e360000000000 */
[----:B0-----:R0:W1:Y:S01]  /*0230*/  SYNCS.EXCH.64 URZ, [UR8], UR4 ;  /* 0x00000004083f75b2 */ /* 0x0010620008000100 */
[----:B------:R0:W2:Y:S01]  /*0240*/  SYNCS.EXCH.64 URZ, [UR8+0x10], UR6 ;  /* 0x00001006083f75b2 */ /* 0x0000a20008000100 */
[----:B------:R0:W3:Y:S01]  /*0250*/  SYNCS.EXCH.64 URZ, [UR8+0x8], UR4 ;  /* 0x00000804083f75b2 */ /* 0x0000e20008000100 */
[----:B------:R0:W4:Y:S01]  /*0260*/  SYNCS.EXCH.64 URZ, [UR8+0x18], UR6 ;  /* 0x00001806083f75b2 */ /* 0x0001220008000100 */
[----:B------:R-:W-:Y:S01]  /*0270*/  NOP ;  /* 0x0000000000007918 */ /* 0x000fe20000000000 */
.L_x_2:
[----:B------:R-:W5:Y:S01]  /*0280*/  SHFL.IDX PT, R0, R0, RZ, 0x1f ;  /* 0x00001fff00007589 */ /* 0x000f6200000e0000 */
[----:B------:R-:W-:Y:S01]  /*0290*/  ELECT P0, URZ, PT ;  /* 0x00000000003f782f */ /* 0x000fe20003800000 */
[----:B------:R-:W1:Y:S01]  /*02a0*/  LDC R2, c[0x0][0x65c] ;  /* 0x00019700ff027b82 */ /* 0x000e620000000800 */
[----:B------:R-:W-:Y:S01]  /*02b0*/  SHF.R.S32.HI R6, RZ, 0x1f, R5 ;  /* 0x0000001fff067819 */ /* 0x000fe20000011405 */
[----:B------:R-:W2:Y:S01]  /*02c0*/  S2R R3, SR_CTAID.Y ;  /* 0x0000000000037919 */ /* 0x000ea20000002600 */
[----:B0-----:R-:W-:Y:S01]  /*02d0*/  UMOV UR4, 0x20 ;  /* 0x0000002000047882 */ /* 0x001fe20000000000 */
[----:B------:R-:W-:Y:S01]  /*02e0*/  ISETP.NE.AND P2, PT, R8, RZ, PT ;  /* 0x000000ff0800720c */ /* 0x000fe20003f45270 */
[----:B------:R-:W-:Y:S01]  /*02f0*/  NOP ;  /* 0x0000000000007918 */ /* 0x000fe20000000000 */
[----:B------:R-:W0:Y:S01]  /*0300*/  S2R R4, SR_CTAID.X ;  /* 0x0000000000047919 */ /* 0x000e220000002500 */
[----:B------:R-:W-:Y:S01]  /*0310*/  LEA.HI R6, R6, R5, RZ, 0x2 ;  /* 0x0000000506067211 */ /* 0x000fe200078f10ff */
[----:B------:R-:W-:Y:S01]  /*0320*/  NOP ;  /* 0x0000000000007918 */ /* 0x000fe20000000000 */
[----:B-----5:R-:W-:-:S02]  /*0330*/  ISETP.NE.OR P0, PT, R0, RZ, !P0 ;  /* 0x000000ff0000720c */ /* 0x020fc40004705670 */
[----:B-1----:R-:W-:-:S04]  /*0340*/  ISETP.NE.AND P3, PT, R2, 0x1, PT ;  /* 0x000000010200780c */ /* 0x002fc80003f65270 */
[----:B------:R-:W-:Y:S02]  /*0350*/  P2R R0, PR, RZ, 0x8 ;  /* 0x00000008ff007803 */ /* 0x000fe40000000000 */
[----:B------:R-:W-:-:S05]  /*0360*/  LOP3.LUT R0, R6, 0xfffffffc, RZ, 0xc0, !PT ;  /* 0xfffffffc06007812 */ /* 0x000fca00078ec0ff */
[----:B------:R-:W-:Y:S01]  /*0370*/  VOTEU.ALL UP0, P0 ;  /* 0x00000000003f7886 */ /* 0x000fe20000000000 */
[----:B------:R-:W-:Y:S01]  /*0380*/  IMAD.IADD R0, R5, 0x1, -R0 ;  /* 0x0000000105007824 */ /* 0x000fe200078e0a00 */
[----:B------:R-:W0:Y:S01]  /*0390*/  @P3 LDC R17, c[0x0][0x10] ;  /* 0x00000400ff113b82 */ /* 0x000e220000000800 */
[----:B------:R-:W-:Y:S01]  /*03a0*/  VOTEU.ALL UP1, P0 ;  /* 0x00000000003f7886 */ /* 0x000fe20000020000 */
[----:B--2---:R-:W-:Y:S01]  /*03b0*/  @P3 IMAD.MOV.U32 R6, RZ, RZ, R3 ;  /* 0x000000ffff063224 */ /* 0x004fe200078e0003 */
[----:B------:R-:W-:Y:S01]  /*03c0*/  @!UP0 UMOV UR6, 0x400 ;  /* 0x0000040000068882 */ /* 0x000fe20000000000 */
[----:B------:R-:W-:-:S04]  /*03d0*/  @!UP0 UIADD3 UR4, -UR4, 0x100000, URZ ;  /* 0x0010000004048890 */ /* 0x000fc8000fffe13f */
[----:B------:R-:W-:Y:S02]  /*03e0*/  @!UP0 USHF.L.U32 UR5, UR4, 0xb, URZ ;  /* 0x0000000b04058899 */ /* 0x000fe4000800063f */
[----:B------:R-:W-:Y:S01]  /*03f0*/  @!UP0 USHF.L.U32 UR4, UR4, 0x1, URZ ;  /* 0x0000000104048899 */ /* 0x000fe2000800063f */
[----:B------:R-:W-:Y:S02]  /*0400*/  @P3 IMAD.MOV.U32 R7, RZ, RZ, RZ ;  /* 0x000000ffff073224 */ /* 0x000fe400078e00ff */
[----:B------:R-:W-:Y:S01]  /*0410*/  IMAD.MOV.U32 R5, RZ, RZ, RZ ;  /* 0x000000ffff057224 */ /* 0x000fe200078e00ff */
[----:B------:R-:W1:Y:S01]  /*0420*/  @!UP0 S2UR UR7, SR_CgaCtaId ;  /* 0x00000000000789c3 */ /* 0x000e620000008800 */
[----:B------:R-:W-:-:S07]  /*0430*/  @P3 IMAD.MOV.U32 R11, RZ, RZ, RZ ;  /* 0x000000ffff0b3224 */ /* 0x000fce00078e00ff */
[----:B------:R-:W2:Y:S01]  /*0440*/  @!P3 LDC R9, c[0x0][0xc] ;  /* 0x00000300ff09bb82 */ /* 0x000ea20000000800 */
[----:B0-----:R-:W-:-:S04]  /*0450*/  @P3 IMAD.WIDE.U32 R16, R4, R17, R6 ;  /* 0x0000001104103225 */ /* 0x001fc800078e0006 */
[----:B------:R-:W-:Y:S01]  /*0460*/  @P3 IMAD.IADD R17, R17, 0x1, R11 ;  /* 0x0000000111113824 */ /* 0x000fe200078e020b */
[----:B-1----:R-:W-:Y:S01]  /*0470*/  @!UP0 ULEA UR6, UR7, UR6, 0x18 ;  /* 0x0000000607068291 */ /* 0x002fe2000f8ec03f */
[----:B------:R-:W-:Y:S01]  /*0480*/  VOTEU.ALL UP0, P0 ;  /* 0x00000000003f7886 */ /* 0x000fe20000000000 */
[----:B------:R-:W-:-:S04]  /*0490*/  ISETP.NE.AND P0, PT, R0, 0x3, PT ;  /* 0x000000030000780c */ /* 0x000fc80003f05270 */
[----:B------:R-:W-:Y:S01]  /*04a0*/  ISETP.EQ.OR P0, PT, R0, RZ, !P0 ;  /* 0x000000ff0000720c */ /* 0x000fe20004702670 */
[----:B--2---:R-:W-:-:S03]  /*04b0*/  @!P3 IMAD.WIDE.U32 R6, R9, R3, R4 ;  /* 0x000000030906b225 */ /* 0x004fc600078e0004 */
[C---:B------:R-:W-:Y:S01]  /*04c0*/  ISETP.EQ.AND P0, PT, R8.reuse, RZ, P0 ;  /* 0x000000ff0800720c */ /* 0x040fe20000702270 */
[----:B------:R-:W-:Y:S01]  /*04d0*/  VIADD R8, R8, 0xffffffff ;  /* 0xffffffff08087836 */ /* 0x000fe20000000000 */
[----:B------:R-:W0:Y:S02]  /*04e0*/  FENCE.VIEW.ASYNC.S ;  /* 0x00000000000073c6 */ /* 0x000e240000000000 */
[----:B0-----:R0:W3:Y:S01]  /*04f0*/  @!UP0 SYNCS.EXCH.64 URZ, [UR6+0x30], UR4 ;  /* 0x00003004063f85b2 */ /* 0x0010e20008000100 */
[----:B------:R-:W-:Y:S01]  /*0500*/  @!P3 IMAD.MOV.U32 R16, RZ, RZ, R6 ;  /* 0x000000ffff10b224 */ /* 0x000fe200078e0006 */
[----:B------:R-:W-:Y:S01]  /*0510*/  SEL R19, RZ, 0x1, !P0 ;  /* 0x00000001ff137807 */ /* 0x000fe20004000000 */
[----:B------:R-:W-:Y:S01]  /*0520*/  @!P3 IMAD.MOV.U32 R17, RZ, RZ, R7 ;  /* 0x000000ffff11b224 */ /* 0x000fe200078e0007 */
[----:B------:R-:W-:-:S04]  /*0530*/  ISETP.GE.U32.AND P1, PT, R8, 0x2, PT ;  /* 0x000000020800780c */ /* 0x000fc80003f26070 */
[----:B------:R-:W-:Y:S01]  /*0540*/  SEL R19, R19, 0x2, P1 ;  /* 0x0000000213137807 */ /* 0x000fe20000800000 */
[----:B------:R0:W3:Y:S01]  /*0550*/  @!UP1 SYNCS.EXCH.64 URZ, [UR6+0x38], UR4 ;  /* 0x00003804063f95b2 */ /* 0x0000e20008000100 */
[----:B------:R-:W-:Y:S01]  /*0560*/  NOP ;  /* 0x0000000000007918 */ /* 0x000fe20000000000 */
[----:B---34-:R-:W-:Y:S06]  /*0570*/  BAR.SYNC.DEFER_BLOCKING 0x0 ;  /* 0x0000000000007b1d */ /* 0x018fec0000010000 */
[----:B------:R-:W-:Y:S05]  /*0580*/  @!P2 BRA `(.L_x_3) ;  /* 0x000000b000fca947 */ /* 0x000fea0003800000 */
[----:B------:R-:W-:-:S13]  /*0590*/  ISETP.GT.U32.AND P0, PT, R8, 0x1, PT ;  /* 0x000000010800780c */ /* 0x000fda0003f04070 */
[----:B0-----:R-:W-:Y:S05]  /*05a0*/  @P0 EXIT ;  /* 0x000000000000094d */ /* 0x001fea0003800000 */
[----:B------:R-:W-:Y:S01]  /*05b0*/  ULDC.64 UR4, c[0x0][0x650] ;  /* 0x0001940000047ab9 */ /* 0x000fe20000000a00 */
[----:B------:R-:W-:Y:S01]  /*05c0*/  PRMT R0, RZ, 0x7610, R0 ;  /* 0x00007610ff007816 */ /* 0x000fe20000000000 */
[----:B------:R-:W-:Y:S01]  /*05d0*/  IMAD.MOV.U32 R152, RZ, RZ, -0x1 ;  /* 0xffffffffff987424 */ /* 0x000fe200078e00ff */
[----:B------:R-:W-:Y:S01]  /*05e0*/  ISETP.GE.U32.AND P0, PT, R16, UR4, PT ;  /* 0x0000000410007c0c */ /* 0x000fe2000bf06070 */
[----:B------:R-:W-:Y:S02]  /*05f0*/  IMAD.MOV.U32 R153, RZ, RZ, -0x1 ;  /* 0xffffffffff997424 */ /* 0x000fe400078e00ff */
[----:B------:R-:W-:Y:S01]  /*0600*/  IMAD.MOV.U32 R23, RZ, RZ, -0x1 ;  /* 0xffffffffff177424 */ /* 0x000fe200078e00ff */
[----:B------:R-:W-:-:S13]  /*0610*/  ISETP.GE.U32.AND.EX P0, PT, R17, UR5, PT, P0 ;  /* 0x0000000511007c0c */ /* 0x000fda000bf06100 */
[----:B------:R-:W-:Y:S05]  /*0620*/  @P0 BRA `(.L_x_4) ;  /* 0x0000000400540947 */ /* 0x000fea0003800000 */
[----:B------:R-:W0:Y:S01]  /*0630*/  LDC.64 R14, c[0x0][0x628] ;  /* 0x00018a00ff0e7b82 */ /* 0x000e220000000a00 */
[----:B------:R-:W-:Y:S02]  /*0640*/  IMAD.MOV.U32 R6, RZ, RZ, R16 ;  /* 0x000000ffff067224 */ /* 0x000fe400078e0010 */
[----:B------:R-:W-:-:S05]  /*0650*/  IMAD.MOV.U32 R7, RZ, RZ, R17 ;  /* 0x000000ffff077224 */ /* 0x000fca00078e0011 */
[----:B------:R-:W1:Y:S08]  /*0660*/  LDC R0, c[0x0][0x630] ;  /* 0x00018c00ff007b82 */ /* 0x000e700000000800 */
[----:B------:R-:W2:Y:S01]  /*0670*/  LDC.64 R20, c[0x0][0x620] ;  /* 0x00018800ff147b82 */ /* 0x000ea20000000a00 */
[----:B0-----:R-:W-:-:S04]  /*0680*/  ISETP.NE.U32.AND P0, PT, R14, RZ, PT ;  /* 0x000000ff0e00720c */ /* 0x001fc80003f05070 */
[----:B------:R-:W-:-:S13]  /*0690*/  ISETP.NE.AND.EX P0, PT, R15, RZ, PT, P0 ;  /* 0x000000ff0f00720c */ /* 0x000fda0003f05300 */
[----:B-12---:R-:W-:Y:S05]  /*06a0*/  @!P0 BRA `(.L_x_5) ;  /* 0x0000000000288947 */ /* 0x006fea0003800000 */
[----:B------:R-:W0:Y:S02]  /*06b0*/  LDC R11, c[0x0][0x634] ;  /* 0x00018d00ff0b7b82 */ /* 0x000e240000000800 */
[----:B0-----:R-:W-:-:S05]  /*06c0*/  IADD3 R11, P0, R16, R11, RZ ;  /* 0x0000000b100b7210 */ /* 0x001fca0007f1e0ff */
[----:B------:R-:W-:-:S04]  /*06d0*/  IMAD.X R13, RZ, RZ, R17, P0 ;  /* 0x000000ffff0d7224 */ /* 0x000fc800000e0611 */
[----:B------:R-:W-:-:S04]  /*06e0*/  IMAD.WIDE.U32 R6, R13, R14, RZ ;  /* 0x0000000e0d067225 */ /* 0x000fc800078e00ff */
[----:B------:R-:W-:-:S04]  /*06f0*/  IMAD.WIDE.U32 R8, P0, R11, R15, R6 ;  /* 0x0000000f0b087225 */ /* 0x000fc80007800006 */
[----:B------:R-:W-:-:S04]  /*0700*/  IMAD.WIDE.U32 R6, R11, R14, RZ ;  /* 0x0000000e0b067225 */ /* 0x000fc800078e00ff */
[----:B------:R-:W-:Y:S01]  /*0710*/  IMAD.X R11, RZ, RZ, RZ, P0 ;  /* 0x000000ffff0b7224 */ /* 0x000fe200000e06ff */
[----:B------:R-:W-:Y:S01]  /*0720*/  IADD3 RZ, P0, R7, R8, RZ ;  /* 0x0000000807ff7210 */ /* 0x000fe20007f1e0ff */
[----:B------:R-:W-:-:S04]  /*0730*/  IMAD.MOV.U32 R10, RZ, RZ, R9 ;  /* 0x000000ffff0a7224 */ /* 0x000fc800078e0009 */
[----:B------:R-:W-:-:S08]  /*0740*/  IMAD.WIDE.U32.X R6, R13, R15, R10, P0 ;  /* 0x0000000f0d067225 */ /* 0x000fd000000e040a */
.L_x_5:
[-CC-:B------:R-:W-:Y:S01]  /*0750*/  SHF.R.U64 R23, R6, R0.reuse, R7.reuse ;  /* 0x0000000006177219 */ /* 0x180fe20000001207 */
[----:B------:R-:W0:Y:S01]  /*0760*/  LDC R10, c[0x0][0x618] ;  /* 0x00018600ff0a7b82 */ /* 0x000e220000000800 */
[----:B------:R-:W-:Y:S01]  /*0770*/  SHF.R.U32.HI R5, RZ, R0, R7 ;  /* 0x00000000ff057219 */ /* 0x000fe20000011607 */
[----:B------:R-:W-:Y:S01]  /*0780*/  ULDC UR4, c[0x0][0x150] ;  /* 0x0000540000047ab9 */ /* 0x000fe20000000800 */
[----:B------:R-:W-:Y:S02]  /*0790*/  IADD3 R9, P0, RZ, -R23, RZ ;  /* 0x80000017ff097210 */ /* 0x000fe40007f1e0ff */
[----:B------:R-:W-:-:S03]  /*07a0*/  I2FP.F32.U32 R0, R4 ;  /* 0x0000000400007245 */ /* 0x000fc60000201000 */
[----:B------:R-:W1:Y:S01]  /*07b0*/  LDC.64 R28, c[0x0][0x640] ;  /* 0x00019000ff1c7b82 */ /* 0x000e620000000a00 */
[----:B------:R-:W-:Y:S02]  /*07c0*/  IMAD.X R11, RZ, RZ, ~R5, P0 ;  /* 0x000000ffff0b7224 */ /* 0x000fe400000e0e05 */
[----:B------:R-:W-:Y:S01]  /*07d0*/  FMUL R0, R0, UR4 ;  /* 0x0000000400007c20 */ /* 0x000fe20008400000 */
[----:B------:R-:W-:Y:S01]  /*07e0*/  IMAD.WIDE.U32 R6, R9, R20, R16 ;  /* 0x0000001409067225 */ /* 0x000fe200078e0010 */
[----:B------:R-:W-:-:S03]  /*07f0*/  ULDC UR4, c[0x0][0x154] ;  /* 0x0000550000047ab9 */ /* 0x000fc60000000800 */
[----:B------:R-:W-:Y:S01]  /*0800*/  IMAD R8, R11, R20, RZ ;  /* 0x000000140b087224 */ /* 0x000fe200078e02ff */
[----:B------:R-:W2:Y:S01]  /*0810*/  LDC R5, c[0x0][0x144] ;  /* 0x00005100ff057b82 */ /* 0x000ea20000000800 */
[----:B------:R-:W3:Y:S02]  /*0820*/  F2I.U32.TRUNC.NTZ R0, R0 ;  /* 0x0000000000007305 */ /* 0x000ee4000020f000 */
[----:B------:R-:W-:-:S04]  /*0830*/  IMAD R9, R9, R21, R8 ;  /* 0x0000001509097224 */ /* 0x000fc800078e0208 */
[----:B------:R-:W-:Y:S01]  /*0840*/  IMAD.IADD R7, R7, 0x1, R9 ;  /* 0x0000000107077824 */ /* 0x000fe200078e0209 */
[----:B------:R-:W4:Y:S01]  /*0850*/  LDC R12, c[0x0][0x608] ;  /* 0x00018200ff0c7b82 */ /* 0x000f220000000800 */
[----:B------:R-:W-:-:S03]  /*0860*/  IMAD.MOV.U32 R9, RZ, RZ, -0x1 ;  /* 0xffffffffff097424 */ /* 0x000fc600078e00ff */
[-CC-:B0-----:R-:W-:Y:S02]  /*0870*/  SHF.R.U64 R20, R6, R10.reuse, R7.reuse ;  /* 0x0000000a06147219 */ /* 0x181fe40000001207 */
[----:B------:R-:W-:Y:S02]  /*0880*/  I2FP.F32.U32 R6, R3 ;  /* 0x0000000300067245 */ /* 0x000fe40000201000 */
[----:B------:R-:W0:Y:S01]  /*0890*/  LDC R26, c[0x0][0x658] ;  /* 0x00019600ff1a7b82 */ /* 0x000e220000000800 */
[----:B-1----:R-:W-:Y:S01]  /*08a0*/  ISETP.NE.U32.AND P0, PT, R28, RZ, PT ;  /* 0x000000ff1c00720c */ /* 0x002fe20003f05070 */
[----:B---3--:R-:W-:Y:S01]  /*08b0*/  IMAD.MOV R8, RZ, RZ, -R0 ;  /* 0x000000ffff087224 */ /* 0x008fe200078e0a00 */
[----:B------:R-:W-:Y:S01]  /*08c0*/  SHF.R.U32.HI R7, RZ, R10, R7 ;  /* 0x0000000aff077219 */ /* 0x000fe20000011607 */
[----:B------:R-:W-:Y:S01]  /*08d0*/  FMUL R6, R6, UR4 ;  /* 0x0000000406067c20 */ /* 0x000fe20008400000 */
[----:B------:R-:W-:-:S03]  /*08e0*/  ISETP.NE.AND.EX P0, PT, R29, RZ, PT, P0 ;  /* 0x000000ff1d00720c */ /* 0x000fc60003f05300 */
[----:B------:R-:W1:Y:S01]  /*08f0*/  LDC R14, c[0x0][0x148] ;  /* 0x00005200ff0e7b82 */ /* 0x000e620000000800 */
[----:B--2---:R-:W-:-:S07]  /*0900*/  IMAD R0, R5, R8, R4 ;  /* 0x0000000805007224 */ /* 0x004fce00078e0204 */
[----:B------:R-:W2:Y:S01]  /*0910*/  LDC R24, c[0x0][0x600] ;  /* 0x00018000ff187b82 */ /* 0x000ea20000000800 */
[-CC-:B----4-:R-:W-:Y:S02]  /*0920*/  SHF.R.U64 R30, R20, R12.reuse, R7.reuse ;  /* 0x0000000c141e7219 */ /* 0x190fe40000001207 */
[----:B------:R-:W-:Y:S01]  /*0930*/  SHF.R.U32.HI R5, RZ, R12, R7 ;  /* 0x0000000cff057219 */ /* 0x000fe20000011607 */
[----:B------:R-:W-:Y:S01]  /*0940*/  IMAD.MOV.U32 R7, RZ, RZ, 0x1 ;  /* 0x00000001ff077424 */ /* 0x000fe200078e00ff */
[----:B------:R3:W4:Y:S03]  /*0950*/  F2I.U32.TRUNC.NTZ R12, R6 ;  /* 0x00000006000c7305 */ /* 0x000726000020f000 */
[----:B------:R-:W1:Y:S01]  /*0960*/  LDC R15, c[0x0][0x648] ;  /* 0x00019200ff0f7b82 */ /* 0x000e620000000800 */
[-C--:B0-----:R-:W-:Y:S02]  /*0970*/  SHF.L.U32 R4, R9, R26.reuse, RZ ;  /* 0x0000001a09047219 */ /* 0x081fe400000006ff */
[----:B------:R-:W-:-:S02]  /*0980*/  SHF.R.U64 R32, R30, R26, R5 ;  /* 0x0000001a1e207219 */ /* 0x000fc40000001205 */
[----:B------:R-:W-:Y:S02]  /*0990*/  LOP3.LUT R11, RZ, R4, RZ, 0x33, !PT ;  /* 0x00000004ff0b7212 */ /* 0x000fe400078e33ff */
[-C--:B------:R-:W-:Y:S01]  /*09a0*/  SHF.R.U32.HI R5, RZ, R26.reuse, R5 ;  /* 0x0000001aff057219 */ /* 0x080fe20000011605 */
[----:B------:R-:W0:Y:S01]  /*09b0*/  LDC R21, c[0x0][0x638] ;  /* 0x00018e00ff157b82 */ /* 0x000e220000000800 */
[----:B------:R-:W-:Y:S01]  /*09c0*/  SHF.L.U32 R10, R7, R26, RZ ;  /* 0x0000001a070a7219 */ /* 0x000fe200000006ff */
[----:B------:R-:W-:-:S06]  /*09d0*/  IMAD.MOV.U32 R4, RZ, RZ, R32 ;  /* 0x000000ffff047224 */ /* 0x000fcc00078e0020 */
[----:B------:R-:W0:Y:S01]  /*09e0*/  LDC R152, c[0x0][0x610] ;  /* 0x00018400ff987b82 */ /* 0x000e220000000800 */
[----:B---34-:R-:W-:Y:S05]  /*09f0*/  @!P0 BRA `(.L_x_6) ;  /* 0x0000000000288947 */ /* 0x018fea0003800000 */
[----:B------:R-:W3:Y:S02]  /*0a00*/  LDC R9, c[0x0][0x64c] ;  /* 0x00019300ff097b82 */ /* 0x000ee40000000800 */
[----:B---3--:R-:W-:-:S05]  /*0a10*/  IADD3 R9, P0, R32, R9, RZ ;  /* 0x0000000920097210 */ /* 0x008fca0007f1e0ff */
        /* <DEDUP_REMOVED lines=8> */
.L_x_6:
[----:B-1----:R-:W-:Y:S01]  /*0aa0*/  SHF.R.U64 R4, R4, R15, R5 ;  /* 0x0000000f04047219 */ /* 0x002fe20000001205 */
[----:B--2---:R-:W-:Y:S01]  /*0ab0*/  VIADD R5, R24, 0xffffffff ;  /* 0xffffffff18057836 */ /* 0x004fe20000000000 */
[----:B------:R-:W-:Y:S01]  /*0ac0*/  LOP3.LUT R11, R30, R11, RZ, 0xc0, !PT ;  /* 0x0000000b1e0b7212 */ /* 0x000fe200078ec0ff */
[----:B------:R-:W-:Y:S02]  /*0ad0*/  IMAD.MOV R12, RZ, RZ, -R12 ;  /* 0x000000ffff0c7224 */ /* 0x000fe400078e0a0c */
[----:B------:R-:W-:Y:S01]  /*0ae0*/  IMAD.MOV R6, RZ, RZ, -R4 ;  /* 0x000000ffff067224 */ /* 0x000fe200078e0a04 */
[----:B------:R-:W-:Y:S01]  /*0af0*/  LOP3.LUT R5, R20, R5, RZ, 0xc0, !PT ;  /* 0x0000000514057212 */ /* 0x000fe200078ec0ff */
[----:B------:R-:W-:Y:S02]  /*0b00*/  @P3 IMAD R0, R14, R12, R3 ;  /* 0x0000000c0e003224 */ /* 0x000fe400078e0203 */
[----:B------:R-:W-:Y:S02]  /*0b10*/  IMAD R11, R10, R4, R11 ;  /* 0x000000040a0b7224 */ /* 0x000fe400078e020b */
[----:B0-----:R-:W-:-:S02]  /*0b20*/  IMAD R3, R6, R21, R32 ;  /* 0x0000001506037224 */ /* 0x001fc400078e0220 */
[----:B------:R-:W-:Y:S02]  /*0b30*/  IMAD R152, R11, R152, R0 ;  /* 0x000000980b987224 */ /* 0x000fe400078e0200 */
[----:B------:R-:W-:Y:S02]  /*0b40*/  IMAD R3, R3, R24, R5 ;  /* 0x0000001803037224 */ /* 0x000fe400078e0205 */
[----:B------:R-:W-:-:S03]  /*0b50*/  IMAD.MOV.U32 R0, RZ, RZ, 0x1 ;  /* 0x00000001ff007424 */ /* 0x000fc600078e00ff */
[----:B------:R-:W-:Y:S02]  /*0b60*/  SEL R153, R3, R152, !P3 ;  /* 0x0000009803997207 */ /* 0x000fe40005800000 */
[----:B------:R-:W-:-:S07]  /*0b70*/  SEL R152, R152, R3, !P3 ;  /* 0x0000000398987207 */ /* 0x000fce0005800000 */
.L_x_4:
[----:B------:R-:W-:-:S08]  /*0b80*/  NOP ;  /* 0x0000000000007918 */ /* 0x000fd00000000000 */
[----:B------:R-:W0:Y:S02]  /*0b90*/  USETMAXREG.TRY_ALLOC.CTAPOOL UP0, 0xe8 ;  /* 0x000000e8000079c8 */ /* 0x000e240008000600 */
[----:B0-----:R-:W-:-:S13]  /*0ba0*/  PLOP3.LUT P0, PT, PT, PT, UP0, 0x80, 0x0 ;  /* 0x000000000000781c */ /* 0x001fda0003f0f008 */
[----:B------:R-:W-:Y:S05]  /*0bb0*/  @!P0 BRA `(.L_x_4) ;  /* 0xfffffffc00f08947 */ /* 0x000fea000383ffff */
[----:B------:R-:W-:Y:S01]  /*0bc0*/  ULDC.64 UR4, c[0x0][0x598] ;  /* 0x0001660000047ab9 */ /* 0x000fe20000000a00 */
[----:B------:R-:W-:Y:S01]  /*0bd0*/  ULDC.64 UR36, c[0x0][0x208] ;  /* 0x0000820000247ab9 */ /* 0x000fe20000000a00 */
[----:B------:R-:W-:-:S04]  /*0be0*/  ISETP.NE.U32.AND P0, PT, RZ, UR4, PT ;  /* 0x00000004ff007c0c */ /* 0x000fc8000bf05070 */
[----:B------:R-:W-:-:S13]  /*0bf0*/  ISETP.NE.AND.EX P0, PT, RZ, UR5, PT, P0 ;  /* 0x00000005ff007c0c */ /* 0x000fda000bf05300 */
[----:B------:R-:W-:Y:S05]  /*0c00*/  @!P0 BRA `(.L_x_7) ;  /* 0x00000000001c8947 */ /* 0x000fea0003800000 */
[----:B------:R-:W0:Y:S02]  /*0c10*/  LDC.64 R4, c[0x0][0x598] ;  /* 0x00016600ff047b82 */ /* 0x000e240000000a00 */
[----:B0-----:R-:W2:Y:S02]  /*0c20*/  LDG.E.64 R4, desc[UR36][R4.64] ;  /* 0x0000002404047981 */ /* 0x001ea4000c1e1b00 */
[----:B--2---:R-:W-:-:S04]  /*0c30*/  ISETP.NE.U32.AND P0, PT, R4, RZ, PT ;  /* 0x000000ff0400720c */ /* 0x004fc80003f05070 */
[----:B------:R-:W-:-:S13]  /*0c40*/  ISETP.NE.AND.EX P0, PT, R5, RZ, PT, P0 ;  /* 0x000000ff0500720c */ /* 0x000fda0003f05300 */
[----:B------:R-:W-:Y:S05]  /*0c50*/  @!P0 BRA `(.L_x_7) ;  /* 0x0000000000088947 */ /* 0x000fea0003800000 */
[----:B------:R0:W5:Y:S01]  /*0c60*/  LD.E R154, desc[UR36][R4.64] ;  /* 0x00000024049a7980 */ /* 0x000162000c101900 */
[----:B------:R-:W-:Y:S05]  /*0c70*/  BRA `(.L_x_8) ;  /* 0x0000000000247947 */ /* 0x000fea0003800000 */
.L_x_7:
[----:B------:R-:W-:Y:S02]  /*0c80*/  ULDC.64 UR4, c[0x0][0x588] ;  /* 0x0001620000047ab9 */ /* 0x000fe40000000a00 */
[----:B------:R-:W-:-:S04]  /*0c90*/  ISETP.NE.U32.AND P0, PT, RZ, UR4, PT ;  /* 0x00000004ff007c0c */ /* 0x000fc8000bf05070 */
[----:B------:R-:W-:-:S13]  /*0ca0*/  ISETP.NE.AND.EX P0, PT, RZ, UR5, PT, P0 ;  /* 0x00000005ff007c0c */ /* 0x000fda000bf05300 */
[----:B------:R-:W-:Y:S05]  /*0cb0*/  @!P0 BRA `(.L_x_9) ;  /* 0x00000000000c8947 */ /* 0x000fea0003800000 */
[----:B------:R-:W0:Y:S02]  /*0cc0*/  LDC.64 R154, c[0x0][0x588] ;  /* 0x00016200ff9a7b82 */ /* 0x000e240000000a00 */
[----:B0-----:R1:W5:Y:S01]  /*0cd0*/  LDG.E R154, desc[UR36][R154.64] ;  /* 0x000000249a9a7981 */ /* 0x001362000c1e1900 */
[----:B------:R-:W-:Y:S05]  /*0ce0*/  BRA `(.L_x_8) ;  /* 0x0000000000087947 */ /* 0x000fea0003800000 */
.L_x_9:
[----:B------:R-:W-:Y:S02]  /*0cf0*/  ULDC UR4, c[0x0][0x580] ;  /* 0x0001600000047ab9 */ /* 0x000fe40000000800 */
[----:B------:R-:W-:-:S07]  /*0d00*/  IMAD.U32 R154, RZ, RZ, UR4 ;  /* 0x00000004ff9a7e24 */ /* 0x000fce000f8e00ff */
.L_x_8:
[----:B------:R-:W-:Y:S02]  /*0d10*/  ULDC.64 UR4, c[0x0][0x5a0] ;  /* 0x0001680000047ab9 */ /* 0x000fe40000000a00 */
[----:B------:R-:W-:-:S04]  /*0d20*/  ISETP.NE.U32.AND P0, PT, RZ, UR4, PT ;  /* 0x00000004ff007c0c */ /* 0x000fc8000bf05070 */
[----:B------:R-:W-:-:S13]  /*0d30*/  ISETP.NE.AND.EX P0, PT, RZ, UR5, PT, P0 ;  /* 0x00000005ff007c0c */ /* 0x000fda000bf05300 */
[----:B------:R-:W-:Y:S05]  /*0d40*/  @!P0 BRA `(.L_x_10) ;  /* 0x00000000001c8947 */ /* 0x000fea0003800000 */
[----:B0-----:R-:W0:Y:S02]  /*0d50*/  LDC.64 R4, c[0x0][0x5a0] ;  /* 0x00016800ff047b82 */ /* 0x001e240000000a00 */
[----:B0-----:R-:W2:Y:S02]  /*0d60*/  LDG.E.64 R4, desc[UR36][R4.64] ;  /* 0x0000002404047981 */ /* 0x001ea4000c1e1b00 */
[----:B--2---:R-:W-:-:S04]  /*0d70*/  ISETP.NE.U32.AND P0, PT, R4, RZ, PT ;  /* 0x000000ff0400720c */ /* 0x004fc80003f05070 */
[----:B------:R-:W-:-:S13]  /*0d80*/  ISETP.NE.AND.EX P0, PT, R5, RZ, PT, P0 ;  /* 0x000000ff0500720c */ /* 0x000fda0003f05300 */
[----:B------:R-:W-:Y:S05]  /*0d90*/  @!P0 BRA `(.L_x_10) ;  /* 0x0000000000088947 */ /* 0x000fea0003800000 */
[----:B-1----:R0:W5:Y:S01]  /*0da0*/  LD.E R155, desc[UR36][R4.64] ;  /* 0x00000024049b7980 */ /* 0x002162000c101900 */
[----:B------:R-:W-:Y:S05]  /*0db0*/  BRA `(.L_x_11) ;  /* 0x0000000000247947 */ /* 0x000fea0003800000 */
.L_x_10:
[----:B------:R-:W-:Y:S02]  /*0dc0*/  ULDC.64 UR4, c[0x0][0x590] ;  /* 0x0001640000047ab9 */ /* 0x000fe40000000a00 */
[----:B------:R-:W-:-:S04]  /*0dd0*/  ISETP.NE.U32.AND P0, PT, RZ, UR4, PT ;  /* 0x00000004ff007c0c */ /* 0x000fc8000bf05070 */
[----:B------:R-:W-:-:S13]  /*0de0*/  ISETP.NE.AND.EX P0, PT, RZ, UR5, PT, P0 ;  /* 0x00000005ff007c0c */ /* 0x000fda000bf05300 */
[----:B------:R-:W-:Y:S05]  /*0df0*/  @!P0 BRA `(.L_x_12) ;  /* 0x00000000000c8947 */ /* 0x000fea0003800000 */
[----:B0-----:R-:W1:Y:S02]  /*0e00*/  LDC.64 R4, c[0x0][0x590] ;  /* 0x00016400ff047b82 */ /* 0x001e640000000a00 */
[----:B-1----:R1:W5:Y:S01]  /*0e10*/  LDG.E R155, desc[UR36][R4.64] ;  /* 0x00000024049b7981 */ /* 0x002362000c1e1900 */
[----:B------:R-:W-:Y:S05]  /*0e20*/  BRA `(.L_x_11) ;  /* 0x0000000000087947 */ /* 0x000fea0003800000 */
.L_x_12:
[----:B------:R-:W-:Y:S02]  /*0e30*/  ULDC UR4, c[0x0][0x584] ;  /* 0x0001610000047ab9 */ /* 0x000fe40000000800 */
[----:B-1----:R-:W-:-:S07]  /*0e40*/  IMAD.U32 R155, RZ, RZ, UR4 ;  /* 0x00000004ff9b7e24 */ /* 0x002fce000f8e00ff */
.L_x_11:
[----:B------:R-:W-:-:S13]  /*0e50*/  LOP3.LUT P0, RZ, R0, 0xff, RZ, 0xc0, !PT ;  /* 0x000000ff00ff7812 */ /* 0x000fda000780c0ff */
[----:B------:R-:W-:Y:S05]  /*0e60*/  @!P0 EXIT ;  /* 0x000000000000894d */ /* 0x000fea0003800000 */
[----:B------:R-:W-:Y:S01]  /*0e70*/  ULDC UR4, c[0x0][0x28c] ;  /* 0x0000a30000047ab9 */ /* 0x000fe20000000800 */
[----:B------:R-:W-:Y:S01]  /*0e80*/  LOP3.LUT R166, R19, 0x1, RZ, 0xfc, !PT ;  /* 0x0000000113a67812 */ /* 0x000fe200078efcff */
[----:B------:R-:W-:Y:S01]  /*0e90*/  UIADD3 UR4, UR4, 0x7f, URZ ;  /* 0x0000007f04047890 */ /* 0x000fe2000fffe03f */
[----:B------:R-:W-:Y:S01]  /*0ea0*/  UMOV UR38, URZ ;  /* 0x0000003f00267c82 */ /* 0x000fe20008000000 */
[----:B------:R-:W-:Y:S02]  /*0eb0*/  UMOV UR39, URZ ;  /* 0x0000003f00277c82 */ /* 0x000fe40008000000 */
[----:B------:R-:W-:-:S04]  /*0ec0*/  USHF.R.S32.HI UR5, URZ, 0x1f, UR4 ;  /* 0x0000001f3f057899 */ /* 0x000fc80008011404 */
[----:B------:R-:W-:-:S04]  /*0ed0*/  ULEA.HI UR5, UR5, UR4, URZ, 0x7 ;  /* 0x0000000405057291 */ /* 0x000fc8000f8f383f */
[----:B------:R-:W-:-:S12]  /*0ee0*/  USHF.R.S32.HI UR40, URZ, 0x7, UR5 ;  /* 0x000000073f287899 */ /* 0x000fd80008011405 */
.L_x_284:
[----:B------:R-:W-:Y:S01]  /*0ef0*/  LOP3.LUT R0, R18, 0x80, RZ, 0xc0, !PT ;  /* 0x0000008012007812 */ /* 0x000fe200078ec0ff */
[----:B--2---:R-:W2:Y:S01]  /*0f00*/  S2UR UR7, SR_CgaCtaId ;  /* 0x00000000000779c3 */ /* 0x004ea20000008800 */
[----:B------:R-:W-:Y:S02]  /*0f10*/  UMOV UR6, 0x400 ;  /* 0x0000040000067882 */ /* 0x000fe40000000000 */
[----:B------:R-:W-:-:S06]  /*0f20*/  SHF.R.U32.HI R0, RZ, 0x7, R0 ;  /* 0x00000007ff007819 */ /* 0x000fcc0000011600 */
[----:B------:R-:W3:Y:S01]  /*0f30*/  SHFL.IDX PT, R0, R0, RZ, 0x1f ;  /* 0x00001fff00007589 */ /* 0x000ee200000e0000 */
[----:B--2---:R-:W-:Y:S01]  /*0f40*/  ULEA UR42, UR7, UR6, 0x18 ;  /* 0x00000006072a7291 */ /* 0x004fe2000f8ec03f */
[----:B---3--:R-:W-:-:S13]  /*0f50*/  R2UR UR4, R0 ;  /* 0x00000000000472ca */ /* 0x008fda00000e0000 */
[----:B------:R-:W-:-:S04]  /*0f60*/  ULEA.HI UR5, UR4, UR4, URZ, 0x1 ;  /* 0x0000000404057291 */ /* 0x000fc8000f8f083f */
[----:B------:R-:W-:-:S04]  /*0f70*/  ULOP3.LUT UR5, UR5, 0x7fffe, URZ, 0xc0, !UPT ;  /* 0x0007fffe05057892 */ /* 0x000fc8000f8ec03f */
[----:B------:R-:W-:-:S03]  /*0f80*/  UIADD3 UR5, UR4, -UR5, URZ ;  /* 0x8000000504057290 */ /* 0x000fc6000fffe03f */
[----:B------:R-:W-:Y:S01]  /*0f90*/  ULDC UR4, c[0x0][0x28c] ;  /* 0x0000a30000047ab9 */ /* 0x000fe20000000800 */
[----:B------:R-:W-:Y:S01]  /*0fa0*/  ULEA UR5, UR5, UR42, 0xd ;  /* 0x0000002a05057291 */ /* 0x000fe2000f8e683f */
[----:B------:R-:W-:-:S03]  /*0fb0*/  ISETP.LT.AND P0, PT, RZ, UR4, PT ;  /* 0x00000004ff007c0c */ /* 0x000fc6000bf01270 */
[----:B------:R-:W-:-:S04]  /*0fc0*/  UIADD3 UR5, UR5, 0x100, URZ ;  /* 0x0000010005057890 */ /* 0x000fc8000fffe03f */
[----:B------:R-:W-:-:S04]  /*0fd0*/  USHF.R.U32.HI UR5, URZ, 0x4, UR5 ;  /* 0x000000043f057899 */ /* 0x000fc80008011605 */
[----:B------:R-:W-:Y:S02]  /*0fe0*/  ULOP3.LUT UR41, UR5, 0x3fff, URZ, 0xc0, !UPT ;  /* 0x00003fff05297892 */ /* 0x000fe4000f8ec03f */
[----:B01--45:R-:W-:Y:S10]  /*0ff0*/  @P0 BRA `(.L_x_13) ;  /* 0x0000000000400947 */ /* 0x033ff40003800000 */
[----:B------:R-:W-:Y:S01]  /*1000*/  MOV R0, 0x0 ;  /* 0x0000000000007802 */ /* 0x000fe20000000f00 */
[----:B------:R-:W-:Y:S01]  /*1010*/  ULDC.64 UR4, c[0x4][0x68] ;  /* 0x01001a0000047ab9 */ /* 0x000fe20000000a00 */
[----:B------:R-:W-:Y:S01]  /*1020*/  ULDC.64 UR6, c[0x4][0x8] ;  /* 0x0100020000067ab9 */ /* 0x000fe20000000a00 */
[----:B01----:R-:W-:Y:S01]  /*1030*/  IMAD.U32 R4, RZ, RZ, UR4 ;  /* 0x00000004ff047e24 */ /* 0x003fe2000f8e00ff */
[----:B------:R0:W1:Y:S01]  /*1040*/  LDC.64 R14, c[0x4][R0] ;  /* 0x01000000000e7b82 */ /* 0x0000620000000a00 */
[----:B------:R-:W-:Y:S01]  /*1050*/  IMAD.U32 R5, RZ, RZ, UR5 ;  /* 0x00000005ff057e24 */ /* 0x000fe2000f8e00ff */
[----:B------:R-:W-:Y:S01]  /*1060*/  ULDC.64 UR4, c[0x4][0x70] ;  /* 0x01001c0000047ab9 */ /* 0x000fe20000000a00 */
[----:B------:R-:W-:Y:S02]  /*1070*/  IMAD.U32 R10, RZ, RZ, UR6 ;  /* 0x00000006ff0a7e24 */ /* 0x000fe4000f8e00ff */
[----:B------:R-:W-:Y:S02]  /*1080*/  IMAD.U32 R6, RZ, RZ, UR4 ;  /* 0x00000004ff067e24 */ /* 0x000fe4000f8e00ff */
[----:B------:R-:W-:-:S02]  /*1090*/  IMAD.U32 R7, RZ, RZ, UR5 ;  /* 0x00000005ff077e24 */ /* 0x000fc4000f8e00ff */
[----:B------:R-:W-:Y:S02]  /*10a0*/  IMAD.U32 R11, RZ, RZ, UR7 ;  /* 0x00000007ff0b7e24 */ /* 0x000fe4000f8e00ff */
[----:B------:R-:W-:Y:S02]  /*10b0*/  IMAD.MOV.U32 R8, RZ, RZ, 0x1e1 ;  /* 0x000001e1ff087424 */ /* 0x000fe400078e00ff */
[----:B------:R-:W-:Y:S02]  /*10c0*/  IMAD.MOV.U32 R12, RZ, RZ, 0x1 ;  /* 0x00000001ff0c7424 */ /* 0x000fe400078e00ff */
[----:B0-----:R-:W-:-:S07]  /*10d0*/  IMAD.MOV.U32 R13, RZ, RZ, RZ ;  /* 0x000000ffff0d7224 */ /* 0x001fce00078e00ff */
[----:B------:R-:W-:-:S07]  /*10e0*/  LEPC R20, `(.L_x_13) ;  /* 0x000000001014794e */ /* 0x000fce0000000000 */
[----:B-1---5:R-:W-:Y:S05]  /*10f0*/  CALL.ABS.NOINC R14 ;  /* 0x000000000e007343 */ /* 0x022fea0003c00000 */
.L_x_13:
[----:B------:R-:W-:-:S13]  /*1100*/  ISETP.NE.AND P0, PT, R166, 0x3, PT ;  /* 0x00000003a600780c */ /* 0x000fda0003f05270 */
[----:B------:R-:W-:Y:S05]  /*1110*/  @!P0 BRA `(.L_x_14) ;  /* 0x0000000000048947 */ /* 0x000fea0003800000 */
[----:B------:R-:W-:Y:S01]  /*1120*/  BPT.TRAP 0x1 ;  /* 0x000000040000795c */ /* 0x000fe20000300000 */
.L_x_14:
[----:B------:R-:W-:Y:S02]  /*1130*/  IMAD.U32 R3, RZ, RZ, UR39 ;  /* 0x00000027ff037e24 */ /* 0x000fe4000f8e00ff */
[----:B------:R-:W-:-:S03]  /*1140*/  IMAD.U32 R0, RZ, RZ, UR38 ;  /* 0x00000026ff007e24 */ /* 0x000fc6000f8e00ff */
[----:B------:R-:W-:Y:S02]  /*1150*/  LEA R3, R3, UR42, 0x3 ;  /* 0x0000002a03037c11 */ /* 0x000fe4000f8e18ff */
[----:B------:R-:W-:-:S04]  /*1160*/  SHF.L.U32 R0, R0, 0x1f, RZ ;  /* 0x0000001f00007819 */ /* 0x000fc800000006ff */
[----:B------:R2:W3:Y:S01]  /*1170*/  SYNCS.PHASECHK.TRANS64.TRYWAIT P1, [R3+URZ], R0 ;  /* 0x00000000030075a7 */ /* 0x0004e2000802017f */
[----:B------:R-:W-:Y:S05]  /*1180*/  @!P0 BRA `(.L_x_15) ;  /* 0x0000000000048947 */ /* 0x000fea0003800000 */
[----:B------:R-:W-:Y:S01]  /*1190*/  BPT.TRAP 0x1 ;  /* 0x000000040000795c */ /* 0x000fe20000300000 */
.L_x_15:
[----:B---3--:R-:W-:Y:S05]  /*11a0*/  @P1 BRA `(.L_x_16) ;  /* 0x0000000000081947 */ /* 0x008fea0003800000 */
[----:B------:R-:W3:Y:S02]  /*11b0*/  SYNCS.PHASECHK.TRANS64.TRYWAIT P1, [R3+URZ], R0 ;  /* 0x00000000030075a7 */ /* 0x000ee4000802017f */
[----:B---3--:R-:W-:Y:S05]  /*11c0*/  @!P1 BRA `(.L_x_17) ;  /* 0x000000bc00c09947 */ /* 0x008fea0003800000 */
.L_x_16:
[----:B------:R-:W-:-:S04]  /*11d0*/  UISETP.LT.AND UP0, UPT, UR40, 0x1, UPT ;  /* 0x000000012800788c */ /* 0x000fc8000bf01270 */
[----:B------:R-:W-:-:S04]  /*11e0*/  USEL UR4, UR40, 0x1, UP0 ;  /* 0x0000000128047887 */ /* 0x000fc80008000000 */
[----:B------:R-:W-:-:S06]  /*11f0*/  UIADD3 UR4, UR40, -UR4, URZ ;  /* 0x8000000428047290 */ /* 0x000fcc000fffe03f */
[----:B--23--:R-:W-:Y:S01]  /*1200*/  IMAD.U32 R0, RZ, RZ, UR4 ;  /* 0x00000004ff007e24 */ /* 0x00cfe2000f8e00ff */
[----:B------:R-:W-:Y:S05]  /*1210*/  WARPSYNC.ALL ;  /* 0x0000000000007948 */ /* 0x000fea0003800000 */
[----:B------:R-:W-:Y:S01]  /*1220*/  ISETP.GE.AND P1, PT, R0, 0x1, PT ;  /* 0x000000010000780c */ /* 0x000fe20003f26270 */
[----:B------:R-:W-:Y:S01]  /*1230*/  UIADD3 UR4, UR42, 0x40100, URZ ;  /* 0x000401002a047890 */ /* 0x000fe2000fffe03f */
[----:B------:R-:W-:Y:S01]  /*1240*/  WARPGROUP.ARRIVE ;  /* 0x00000000000079c5 */ /* 0x000fe20000000000 */
[----:B------:R-:W-:Y:S01]  /*1250*/  UMOV UR9, 0x40000040 ;  /* 0x4000004000097882 */ /* 0x000fe20000000000 */
[----:B------:R-:W-:Y:S01]  /*1260*/  UMOV UR11, 0x40000040 ;  /* 0x40000040000b7882 */ /* 0x000fe20000000000 */
[----:B------:R-:W-:Y:S01]  /*1270*/  USHF.R.U32.HI UR4, URZ, 0x4, UR4 ;  /* 0x000000043f047899 */ /* 0x000fe20008011604 */
[----:B------:R-:W-:Y:S01]  /*1280*/  UMOV UR15, UR11 ;  /* 0x0000000b000f7c82 */ /* 0x000fe20008000000 */
[----:B------:R-:W-:-:S02]  /*1290*/  UMOV UR13, 0x40000040 ;  /* 0x40000040000d7882 */ /* 0x000fc40000000000 */
[----:B------:R-:W-:Y:S02]  /*12a0*/  ULOP3.LUT UR5, UR4, 0x3fff, URZ, 0xc0, !UPT ;  /* 0x00003fff04057892 */ /* 0x000fe4000f8ec03f */
[----:B------:R-:W-:Y:S02]  /*12b0*/  ULOP3.LUT UR4, UR41, 0x10000, URZ, 0xfc, !UPT ;  /* 0x0001000029047892 */ /* 0x000fe4000f8efc3f */
[----:B------:R-:W-:Y:S02]  /*12c0*/  ULOP3.LUT UR5, UR5, 0x10000, URZ, 0xfc, !UPT ;  /* 0x0001000005057892 */ /* 0x000fe4000f8efc3f */
[----:B------:R-:W-:Y:S02]  /*12d0*/  ULEA UR8, UR39, UR4, 0xd ;  /* 0x0000000427087291 */ /* 0x000fe4000f8e683f */
[----:B------:R-:W-:Y:S02]  /*12e0*/  ULEA UR6, UR39, UR5, 0xc ;  /* 0x0000000527067291 */ /* 0x000fe4000f8e603f */
[----:B------:R-:W-:-:S05]  /*12f0*/  UIADD3 UR12, UR8, 0x400, URZ ;  /* 0x00000400080c7890 */ /* 0x000fca000fffe03f */
[----:B------:R-:W-:Y:S02]  /*1300*/  UMOV UR10, UR6 ;  /* 0x00000006000a7c82 */ /* 0x000fe40008000000 */
[----:B------:R-:W-:Y:S01]  /*1310*/  HGMMA.64x128x8.F32.TF32 R88, gdesc[UR8], RZ, !UPT, gsb0 ;  /* 0x05e00000085879f0 */ /* 0x000fe2000c0028ff */
[----:B------:R-:W-:Y:S02]  /*1320*/  UMOV UR14, UR10 ;  /* 0x0000000a000e7c82 */ /* 0x000fe40008000000 */
[----:B------:R-:W-:Y:S02]  /*1330*/  WARPGROUP.DEPBAR.LE gsb0, 0x0 ;  /* 0x00008000000079c5 */ /* 0x000fe40000010000 */
[----:B------:R-:W-:-:S07]  /*1340*/  WARPGROUP.ARRIVE ;  /* 0x00000000000079c5 */ /* 0x000fce0000000000 */
[----:B------:R-:W-:Y:S01]  /*1350*/  HGMMA.64x128x8.F32.TF32 R24, gdesc[UR12], RZ, !UPT, gsb0 ;  /* 0x05e000000c1879f0 */ /* 0x000fe2000c0028ff */
[----:B------:R-:W-:Y:S02]  /*1360*/  UIADD3 UR12, UR8, 0x2, URZ ;  /* 0x00000002080c7890 */ /* 0x000fe4000fffe03f */
[----:B------:R-:W-:Y:S01]  /*1370*/  UIADD3 UR14, UR6, 0x2, URZ ;  /* 0x00000002060e7890 */ /* 0x000fe2000fffe03f */
[----:B------:R-:W-:Y:S01]  /*1380*/  UMOV UR13, 0x40000040 ;  /* 0x40000040000d7882 */ /* 0x000fe20000000000 */
[----:B------:R-:W-:Y:S01]  /*1390*/  UMOV UR15, 0x40000040 ;  /* 0x40000040000f7882 */ /* 0x000fe20000000000 */
[----:B------:R-:W-:Y:S02]  /*13a0*/  WARPGROUP.DEPBAR.LE gsb0, 0x0 ;  /* 0x00008000000079c5 */ /* 0x000fe40000010000 */
[----:B------:R-:W-:-:S06]  /*13b0*/  WARPGROUP.ARRIVE ;  /* 0x00000000000079c5 */ /* 0x000fcc0000000000 */
[----:B------:R-:W-:Y:S01]  /*13c0*/  HGMMA.64x128x8.F32.TF32 R88, gdesc[UR12], R88, gsb0 ;  /* 0x05e000000c5879f0 */ /* 0x000fe20008002858 */
[----:B------:R-:W-:Y:S01]  /*13d0*/  UIADD3 UR12, UR8, 0x402, URZ ;  /* 0x00000402080c7890 */ /* 0x000fe2000fffe03f */
[----:B------:R-:W-:Y:S01]  /*13e0*/  UMOV UR13, 0x40000040 ;  /* 0x40000040000d7882 */ /* 0x000fe20000000000 */
[----:B------:R-:W-:Y:S02]  /*13f0*/  WARPGROUP.DEPBAR.LE gsb0, 0x0 ;  /* 0x00008000000079c5 */ /* 0x000fe40000010000 */
[----:B------:R-:W-:-:S07]  /*1400*/  WARPGROUP.ARRIVE ;  /* 0x00000000000079c5 */ /* 0x000fce0000000000 */
[----:B------:R-:W-:Y:S01]  /*1410*/  HGMMA.64x128x8.F32.TF32 R24, gdesc[UR12], R24, gsb0 ;  /* 0x05e000000c1879f0 */ /* 0x000fe20008002818 */
        /* <DEDUP_REMOVED lines=167> */
[----:B------:R-:W-:Y:S03]  /*1e90*/  HGMMA.64x128x8.F32.TF32 R24, gdesc[UR12], R24, gsb0 ;  /* 0x05e000000c1879f0 */ /* 0x000fe60008002818 */
[----:B------:R-:W-:Y:S02]  /*1ea0*/  WARPGROUP.DEPBAR.LE gsb0, 0x0 ;  /* 0x00008000000079c5 */ /* 0x000fe40000010000 */
[----:B------:R-:W-:Y:S05]  /*1eb0*/  @!P1 BRA `(.L_x_18) ;  /* 0x0000000c00a89947 */ /* 0x000fea0003800000 */
[----:B------:R-:W-:-:S04]  /*1ec0*/  UIADD3 UR6, UR39, 0x1, URZ ;  /* 0x0000000127067890 */ /* 0x000fc8000fffe03f */
[----:B------:R-:W-:-:S04]  /*1ed0*/  UISETP.NE.AND UP0, UPT, UR6, 0x2, UPT ;  /* 0x000000020600788c */ /* 0x000fc8000bf05270 */
[----:B------:R-:W-:Y:S02]  /*1ee0*/  USEL UR7, URZ, 0x1, UP0 ;  /* 0x000000013f077887 */ /* 0x000fe40008000000 */
[----:B------:R-:W-:Y:S02]  /*1ef0*/  USEL UR6, UR6, URZ, UP0 ;  /* 0x0000003f06067287 */ /* 0x000fe40008000000 */
[----:B------:R-:W-:-:S06]  /*1f00*/  ULOP3.LUT UR7, UR38, UR7, URZ, 0x3c, !UPT ;  /* 0x0000000726077292 */ /* 0x000fcc000f8e3c3f */
[----:B01----:R-:W-:Y:S01]  /*1f10*/  IMAD.U32 R5, RZ, RZ, UR7 ;  /* 0x00000007ff057e24 */ /* 0x003fe2000f8e00ff */
[----:B------:R-:W-:-:S06]  /*1f20*/  UMOV UR7, UR39 ;  /* 0x0000002700077c82 */ /* 0x000fcc0008000000 */
.L_x_25:
[----:B01----:R-:W-:Y:S05]  /*1f30*/  @!P0 BRA `(.L_x_19) ;  /* 0x0000000000048947 */ /* 0x003fea0003800000 */
[----:B------:R-:W-:Y:S01]  /*1f40*/  BPT.TRAP 0x1 ;  /* 0x000000040000795c */ /* 0x000fe20000300000 */
.L_x_19:
[----:B------:R-:W0:Y:S01]  /*1f50*/  S2UR UR9, SR_CgaCtaId ;  /* 0x00000000000979c3 */ /* 0x000e220000008800 */
[----:B------:R-:W-:Y:S01]  /*1f60*/  UMOV UR8, 0x400 ;  /* 0x0000040000087882 */ /* 0x000fe20000000000 */
[----:B------:R-:W-:Y:S01]  /*1f70*/  SHF.L.U32 R3, R5, 0x1f, RZ ;  /* 0x0000001f05037819 */ /* 0x000fe200000006ff */
[----:B0-----:R-:W-:-:S04]  /*1f80*/  ULEA UR8, UR9, UR8, 0x18 ;  /* 0x0000000809087291 */ /* 0x001fc8000f8ec03f */
[----:B------:R-:W-:-:S09]  /*1f90*/  ULEA UR9, UR6, UR8, 0x3 ;  /* 0x0000000806097291 */ /* 0x000fd2000f8e183f */
[----:B------:R0:W1:Y:S01]  /*1fa0*/  SYNCS.PHASECHK.TRANS64.TRYWAIT P1, [UR9], R3 ;  /* 0x00000003ff0075a7 */ /* 0x0000620008020149 */
[----:B------:R-:W-:Y:S05]  /*1fb0*/  @!P0 BRA `(.L_x_20) ;  /* 0x0000000000048947 */ /* 0x000fea0003800000 */
[----:B------:R-:W-:Y:S01]  /*1fc0*/  BPT.TRAP 0x1 ;  /* 0x000000040000795c */ /* 0x000fe20000300000 */
.L_x_20:
[----:B-1----:R-:W-:Y:S05]  /*1fd0*/  @P1 BRA `(.L_x_21) ;  /* 0x0000000000081947 */ /* 0x002fea0003800000 */
[----:B------:R-:W1:Y:S02]  /*1fe0*/  SYNCS.PHASECHK.TRANS64.TRYWAIT P1, [UR9], R3 ;  /* 0x00000003ff0075a7 */ /* 0x000e640008020149 */
[----:B-1----:R-:W-:Y:S05]  /*1ff0*/  @!P1 BRA `(.L_x_22) ;  /* 0x000000b000489947 */ /* 0x002fea0003800000 */
.L_x_21:
[----:B------:R-:W-:Y:S01]  /*2000*/  ULEA UR12, UR6, UR5, 0xc ;  /* 0x00000005060c7291 */ /* 0x000fe2000f8e603f */
[----:B------:R-:W-:Y:S01]  /*2010*/  WARPGROUP.ARRIVE ;  /* 0x00000000000079c5 */ /* 0x000fe20000000000 */
[----:B------:R-:W-:Y:S01]  /*2020*/  ULEA UR10, UR6, UR4, 0xd ;  /* 0x00000004060a7291 */ /* 0x000fe2000f8e683f */
[----:B------:R-:W-:Y:S01]  /*2030*/  UMOV UR19, 0x40000040 ;  /* 0x4000004000137882 */ /* 0x000fe20000000000 */
[----:B------:R-:W-:Y:S01]  /*2040*/  UMOV UR17, 0x40000040 ;  /* 0x4000004000117882 */ /* 0x000fe20000000000 */
[----:B------:R-:W-:Y:S02]  /*2050*/  UIADD3 UR14, UR12, 0xc06, URZ ;  /* 0x00000c060c0e7890 */ /* 0x000fe4000fffe03f */
[----:B------:R-:W-:Y:S02]  /*2060*/  UMOV UR18, UR12 ;  /* 0x0000000c00127c82 */ /* 0x000fe40008000000 */
[----:B------:R-:W-:Y:S01]  /*2070*/  UMOV UR16, UR10 ;  /* 0x0000000a00107c82 */ /* 0x000fe20008000000 */
[----:B------:R-:W-:Y:S01]  /*2080*/  UMOV UR15, 0x40000040 ;  /* 0x40000040000f7882 */ /* 0x000fe20000000000 */
[----:B------:R-:W-:Y:S01]  /*2090*/  HGMMA.64x128x8.F32.TF32 R88, gdesc[UR16], R88, gsb0 ;  /* 0x05e00000105879f0 */ /* 0x000fe20008002858 */
[----:B------:R-:W-:Y:S01]  /*20a0*/  UIADD3 UR16, UR10, 0x400, URZ ;  /* 0x000004000a107890 */ /* 0x000fe2000fffe03f */
[----:B------:R-:W-:Y:S01]  /*20b0*/  UMOV UR17, 0x40000040 ;  /* 0x4000004000117882 */ /* 0x000fe20000000000 */
[----:B------:R-:W-:Y:S01]  /*20c0*/  UMOV UR13, 0x40000040 ;  /* 0x40000040000d7882 */ /* 0x000fe20000000000 */
[----:B------:R-:W-:-:S02]  /*20d0*/  WARPGROUP.DEPBAR.LE gsb0, 0x0 ;  /* 0x00008000000079c5 */ /* 0x000fc40000010000 */
[----:B------:R-:W-:-:S06]  /*20e0*/  WARPGROUP.ARRIVE ;  /* 0x00000000000079c5 */ /* 0x000fcc0000000000 */
        /* <DEDUP_REMOVED lines=161> */
[----:B------:R-:W-:Y:S01]  /*2b00*/  UIADD3 UR12, UR10, 0x1806, URZ ;  /* 0x000018060a0c7890 */ /* 0x000fe2000fffe03f */
        /* <DEDUP_REMOVED lines=9> */
[----:B------:R-:W-:-:S07]  /*2ba0*/  WARPGROUP.ARRIVE ;  /* 0x00000000000079c5 */ /* 0x000fce0000000000 */
        /* <DEDUP_REMOVED lines=8> */
[----:B------:R-:W-:Y:S01]  /*2c30*/  BPT.TRAP 0x1 ;  /* 0x000000040000795c */ /* 0x000fe20000300000 */
.L_x_23:
[----:B------:R-:W-:Y:S01]  /*2c40*/  ULEA UR8, UR7, UR8, 0x3 ;  /* 0x0000000807087291 */ /* 0x000fe2000f8e183f */
[----:B------:R-:W-:-:S03]  /*2c50*/  ISETP.GT.U32.AND P1, PT, R19, 0x1, PT ;  /* 0x000000011300780c */ /* 0x000fc60003f24070 */
[----:B------:R-:W-:-:S04]  /*2c60*/  UIADD3 UR8, UR8, 0x10, URZ ;  /* 0x0000001008087890 */ /* 0x000fc8000fffe03f */
[----:B------:R-:W-:-:S09]  /*2c70*/  UPRMT UR8, URZ, 0x654, UR8 ;  /* 0x000006543f087896 */ /* 0x000fd20008000008 */
[----:B------:R-:W-:Y:S01]  /*2c80*/  SYNCS.ARRIVE.TRANS64.RED.A1T0 RZ, [UR8], RZ ;  /* 0x000000ffffff79a7 */ /* 0x000fe20008100408 */
[----:B------:R-:W-:Y:S05]  /*2c90*/  @P1 BRA `(.L_x_24) ;  /* 0x0000000000041947 */ /* 0x000fea0003800000 */
[----:B------:R-:W-:Y:S01]  /*2ca0*/  BPT.TRAP 0x1 ;  /* 0x000000040000795c */ /* 0x000fe20000300000 */
.L_x_24:
[----:B------:R-:W-:Y:S01]  /*2cb0*/  UIADD3 UR6, UR6, 0x1, URZ ;  /* 0x0000000106067890 */ /* 0x000fe2000fffe03f */
[C---:B------:R-:W-:Y:S01]  /*2cc0*/  ISETP.GT.AND P1, PT, R0.reuse, 0x1, PT ;  /* 0x000000010000780c */ /* 0x040fe20003f24270 */
[----:B------:R-:W-:Y:S01]  /*2cd0*/  UIADD3 UR7, UR7, 0x1, URZ ;  /* 0x0000000107077890 */ /* 0x000fe2000fffe03f */
[----:B------:R-:W-:Y:S01]  /*2ce0*/  VIADD R0, R0, 0xffffffff ;  /* 0xffffffff00007836 */ /* 0x000fe20000000000 */
[----:B------:R-:W-:Y:S02]  /*2cf0*/  UISETP.NE.AND UP0, UPT, UR6, 0x2, UPT ;  /* 0x000000020600788c */ /* 0x000fe4000bf05270 */
[----:B------:R-:W-:Y:S02]  /*2d00*/  UISETP.NE.AND UP1, UPT, UR7, 0x2, UPT ;  /* 0x000000020700788c */ /* 0x000fe4000bf25270 */
[----:B------:R-:W-:Y:S02]  /*2d10*/  USEL UR8, URZ, 0x1, UP0 ;  /* 0x000000013f087887 */ /* 0x000fe40008000000 */
[----:B------:R-:W-:-:S02]  /*2d20*/  USEL UR6, UR6, URZ, UP0 ;  /* 0x0000003f06067287 */ /* 0x000fc40008000000 */
[----:B------:R-:W-:Y:S02]  /*2d30*/  USEL UR7, UR7, URZ, UP1 ;  /* 0x0000003f07077287 */ /* 0x000fe40008800000 */
[----:B------:R-:W-:Y:S01]  /*2d40*/  LOP3.LUT R5, R5, UR8, RZ, 0x3c, !PT ;  /* 0x0000000805057c12 */ /* 0x000fe2000f8e3cff */
[----:B------:R-:W-:Y:S09]  /*2d50*/  @P1 BRA `(.L_x_25) ;  /* 0xfffffff000741947 */ /* 0x000ff2000383ffff */
.L_x_18:
[----:B------:R-:W2:Y:S02]  /*2d60*/  LDC R0, c[0x0][0x28c] ;  /* 0x0000a300ff007b82 */ /* 0x000ea40000000800 */
[----:B--2---:R-:W-:-:S13]  /*2d70*/  ISETP.GE.AND P1, PT, R0, 0x1, PT ;  /* 0x000000010000780c */ /* 0x004fda0003f26270 */
[----:B------:R-:W-:Y:S05]  /*2d80*/  @!P1 BRA `(.L_x_26) ;  /* 0x0000000000409947 */ /* 0x000fea0003800000 */
[----:B------:R-:W-:Y:S05]  /*2d90*/  @!P0 BRA `(.L_x_27) ;  /* 0x0000000000048947 */ /* 0x000fea0003800000 */
[----:B------:R-:W-:Y:S01]  /*2da0*/  BPT.TRAP 0x1 ;  /* 0x000000040000795c */ /* 0x000fe20000300000 */
.L_x_27:
[----:B------:R-:W2:Y:S01]  /*2db0*/  S2UR UR6, SR_CgaCtaId ;  /* 0x00000000000679c3 */ /* 0x000ea20000008800 */
[----:B------:R-:W-:Y:S01]  /*2dc0*/  UISETP.LT.AND UP0, UPT, UR40, 0x1, UPT ;  /* 0x000000012800788c */ /* 0x000fe2000bf01270 */
[----:B------:R-:W-:Y:S01]  /*2dd0*/  ISETP.GT.U32.AND P0, PT, R19, 0x1, PT ;  /* 0x000000011300780c */ /* 0x000fe20003f04070 */
[----:B------:R-:W-:Y:S02]  /*2de0*/  UMOV UR5, 0x400 ;  /* 0x0000040000057882 */ /* 0x000fe40000000000 */
[----:B------:R-:W-:-:S04]  /*2df0*/  USEL UR4, UR40, 0x1, UP0 ;  /* 0x0000000128047887 */ /* 0x000fc80008000000 */
[----:B------:R-:W-:-:S04]  /*2e00*/  UIADD3 UR4, UR39, UR40, -UR4 ;  /* 0x0000002827047290 */ /* 0x000fc8000fffe804 */
[----:B------:R-:W-:-:S04]  /*2e10*/  USHF.L.U32 UR4, UR4, 0x3, URZ ;  /* 0x0000000304047899 */ /* 0x000fc8000800063f */
[----:B------:R-:W-:Y:S02]  /*2e20*/  ULOP3.LUT UR4, UR4, 0x8, URZ, 0xc0, !UPT ;  /* 0x0000000804047892 */ /* 0x000fe4000f8ec03f */
[----:B--2---:R-:W-:-:S04]  /*2e30*/  ULEA UR5, UR6, UR5, 0x18 ;  /* 0x0000000506057291 */ /* 0x004fc8000f8ec03f */
[----:B------:R-:W-:-:S04]  /*2e40*/  UIADD3 UR4, UR5, 0x10, UR4 ;  /* 0x0000001005047890 */ /* 0x000fc8000fffe004 */
[----:B------:R-:W-:-:S09]  /*2e50*/  UPRMT UR4, URZ, 0x654, UR4 ;  /* 0x000006543f047896 */ /* 0x000fd20008000004 */
[----:B------:R-:W-:Y:S01]  /*2e60*/  SYNCS.ARRIVE.TRANS64.RED.A1T0 RZ, [UR4], RZ ;  /* 0x000000ffffff79a7 */ /* 0x000fe20008100404 */
[----:B------:R-:W-:Y:S05]  /*2e70*/  @P0 BRA `(.L_x_26) ;  /* 0x0000000000040947 */ /* 0x000fea0003800000 */
[----:B------:R-:W-:Y:S01]  /*2e80*/  BPT.TRAP 0x1 ;  /* 0x000000040000795c */ /* 0x000fe20000300000 */
.L_x_26:
[----:B------:R-:W2:Y:S01]  /*2e90*/  LDC R6, c[0x0][0x288] ;  /* 0x0000a200ff067b82 */ /* 0x000ea20000000800 */
[----:B01----:R-:W-:Y:S01]  /*2ea0*/  LOP3.LUT R4, R18, 0x60, RZ, 0xc0, !PT ;  /* 0x0000006012047812 */ /* 0x003fe200078ec0ff */
[----:B------:R-:W-:Y:S01]  /*2eb0*/  UIADD3 UR39, UR40, UR39, URZ ;  /* 0x0000002728277290 */ /* 0x000fe2000fffe03f */
[----:B------:R-:W-:Y:S01]  /*2ec0*/  LOP3.LUT R0, R22, 0x1, RZ, 0xc0, !PT ;  /* 0x0000000116007812 */ /* 0x000fe200078ec0ff */
[----:B------:R-:W-:Y:S01]  /*2ed0*/  IMAD.SHL.U32 R13, R153, 0x80, RZ ;  /* 0x00000080990d7824 */ /* 0x000fe200078e00ff */
[----:B------:R-:W-:Y:S01]  /*2ee0*/  SHF.R.U32.HI R3, RZ, 0x2, R18 ;  /* 0x00000002ff037819 */ /* 0x000fe20000011612 */
[----:B------:R-:W-:Y:S01]  /*2ef0*/  USHF.R.U32.HI UR4, URZ, 0x1, UR39 ;  /* 0x000000013f047899 */ /* 0x000fe20008011627 */
[----:B------:R-:W-:Y:S01]  /*2f00*/  SHF.R.U32.HI R10, RZ, 0x1, R4 ;  /* 0x00000001ff0a7819 */ /* 0x000fe20000011604 */
[----:B------:R-:W-:Y:S01]  /*2f10*/  IMAD.SHL.U32 R4, R0, 0x40, RZ ;  /* 0x0000004000047824 */ /* 0x000fe200078e00ff */
[----:B------:R-:W-:Y:S01]  /*2f20*/  LOP3.LUT R3, R3, 0x7, RZ, 0xc0, !PT ;  /* 0x0000000703037812 */ /* 0x000fe200078ec0ff */
[----:B------:R-:W-:Y:S01]  /*2f30*/  IMAD.SHL.U32 R15, R152, 0x100, RZ ;  /* 0x00000100980f7824 */ /* 0x000fe200078e00ff */
[----:B------:R-:W-:Y:S01]  /*2f40*/  ULOP3.LUT UR4, UR4, 0x1, URZ, 0xc0, !UPT ;  /* 0x0000000104047892 */ /* 0x000fe2000f8ec03f */
[----:B------:R-:W-:Y:S01]  /*2f50*/  SHF.R.S32.HI R21, RZ, 0x1f, R23 ;  /* 0x0000001fff157819 */ /* 0x000fe20000011417 */
[----:B------:R-:W-:Y:S01]  /*2f60*/  ULDC UR8, c[0x0][0x284] ;  /* 0x0000a10000087ab9 */ /* 0x000fe20000000800 */
[--C-:B------:R-:W-:Y:S01]  /*2f70*/  IADD3 R5, RZ, -R10, -R3.reuse ;  /* 0x8000000aff057210 */ /* 0x100fe20007ffe803 */
[----:B------:R-:W-:Y:S01]  /*2f80*/  UISETP.GT.U32.AND UP1, UPT, UR39, 0x1, UPT ;  /* 0x000000012700788c */ /* 0x000fe2000bf24070 */
[----:B------:R-:W-:Y:S01]  /*2f90*/  LOP3.LUT R3, R4, 0x40, R3, 0xe2, !PT ;  /* 0x0000004004037812 */ /* 0x000fe200078ee203 */
[----:B------:R-:W-:Y:S01]  /*2fa0*/  UISETP.NE.U32.AND UP0, UPT, UR4, 0x1, UPT ;  /* 0x000000010400788c */ /* 0x000fe2000bf05070 */
[----:B------:R-:W-:Y:S01]  /*2fb0*/  LOP3.LUT R4, R18, 0x3, RZ, 0xc0, !PT ;  /* 0x0000000312047812 */ /* 0x000fe200078ec0ff */
[----:B------:R-:W-:Y:S01]  /*2fc0*/  ULDC.64 UR6, c[0x0][0x5d0] ;  /* 0x0001740000067ab9 */ /* 0x000fe20000000a00 */
[----:B------:R-:W-:Y:S01]  /*2fd0*/  UISETP.LT.U32.AND UP1, UPT, UR40, 0x2, UP1 ;  /* 0x000000022800788c */ /* 0x000fe20008f21070 */
[----:B------:R-:W-:Y:S01]  /*2fe0*/  IMAD.WIDE R8, R152, 0x100, RZ ;  /* 0x0000010098087825 */ /* 0x000fe200078e02ff */
[----:B------:R-:W-:Y:S01]  /*2ff0*/  UISETP.GT.U32.AND UP0, UPT, UR40, 0x1, !UP0 ;  /* 0x000000012800788c */ /* 0x000fe2000c704070 */
[----:B--2---:R-:W-:-:S02]  /*3000*/  ISETP.GE.AND P0, PT, R13, R6, PT ;  /* 0x000000060d00720c */ /* 0x004fc40003f06270 */
[----:B------:R-:W-:Y:S01]  /*3010*/  IMAD R12, R4, -0x2, R6 ;  /* 0xfffffffe040c7824 */ /* 0x000fe200078e0206 */
[----:B------:R-:W-:Y:S01]  /*3020*/  USEL UR5, URZ, 0x1, !UP1 ;  /* 0x000000013f057887 */ /* 0x000fe2000c800000 */
[----:B------:R-:W-:Y:S01]  /*3030*/  IMAD.SHL.U32 R6, R18, 0x2, RZ ;  /* 0x0000000212067824 */ /* 0x000fe200078e00ff */
[----:B------:R-:W-:Y:S01]  /*3040*/  ISETP.GE.OR P0, PT, R15, UR8, P0 ;  /* 0x000000080f007c0c */ /* 0x000fe20008706670 */
[----:B------:R-:W-:Y:S01]  /*3050*/  IMAD R4, R21, UR6, RZ ;  /* 0x0000000615047c24 */ /* 0x000fe2000f8e02ff */
[----:B------:R-:W-:Y:S01]  /*3060*/  USEL UR4, URZ, 0x1, !UP0 ;  /* 0x000000013f047887 */ /* 0x000fe2000c000000 */
[----:B------:R-:W-:Y:S01]  /*3070*/  IMAD R0, R0, -0x40, R5 ;  /* 0xffffffc000007824 */ /* 0x000fe200078e0205 */
[----:B------:R-:W-:Y:S01]  /*3080*/  LOP3.LUT R6, R13, 0x6, R6, 0xf8, !PT ;  /* 0x000000060d067812 */ /* 0x000fe200078ef806 */
[----:B------:R-:W-:Y:S01]  /*3090*/  IMAD R11, R23, UR7, R4 ;  /* 0x00000007170b7c24 */ /* 0x000fe2000f8e0204 */
[----:B------:R-:W-:Y:S01]  /*30a0*/  LOP3.LUT R153, R8, R3, R10, 0xfe, !PT ;  /* 0x0000000308997212 */ /* 0x000fe200078efe0a */
[----:B------:R-:W-:Y:S01]  /*30b0*/  ULOP3.LUT UR39, UR39, 0x1, URZ, 0xc0, !UPT ;  /* 0x0000000127277892 */ /* 0x000fe2000f8ec03f */
[----:B------:R-:W-:Y:S01]  /*30c0*/  SHF.R.S32.HI R7, RZ, 0x1f, R6 ;  /* 0x0000001fff077819 */ /* 0x000fe20000011406 */
[----:B------:R-:W-:Y:S01]  /*30d0*/  ULOP3.LUT UR38, UR4, UR38, UR5, 0x96, !UPT ;  /* 0x0000002604267292 */ /* 0x000fe2000f8e9605 */
[----:B------:R-:W-:Y:S01]  /*30e0*/  IADD3 R3, -R15, UR8, R0 ;  /* 0x000000080f037c10 */ /* 0x000fe2000fffe100 */
[----:B------:R-:W-:-:S02]  /*30f0*/  IMAD.IADD R0, R12, 0x1, -R13 ;  /* 0x000000010c007824 */ /* 0x000fc400078e0a0d */
[----:B------:R-:W-:-:S04]  /*3100*/  IMAD.WIDE.U32 R4, R23, UR6, R6 ;  /* 0x0000000617047c25 */ /* 0x000fc8000f8e0006 */
[----:B------:R-:W-:Y:S02]  /*3110*/  IMAD.IADD R11, R5, 0x1, R11 ;  /* 0x00000001050b7824 */ /* 0x000fe400078e020b */
[----:B------:R-:W-:Y:S02]  /*3120*/  IMAD.MOV.U32 R152, RZ, RZ, -0x1 ;  /* 0xffffffffff987424 */ /* 0x000fe400078e00ff */
[----:B------:R-:W-:Y:S01]  /*3130*/  IMAD.MOV.U32 R10, RZ, RZ, R4 ;  /* 0x000000ffff0a7224 */ /* 0x000fe200078e0004 */
[----:B------:R-:W-:Y:S06]  /*3140*/  @P0 BRA `(.L_x_28) ;  /* 0x0000008000640947 */ /* 0x000fec0003800000 */
[----:B------:R-:W0:Y:S01]  /*3150*/  LDC.64 R4, c[0x0][0x5c8] ;  /* 0x00017200ff047b82 */ /* 0x000e220000000a00 */
[----:B-----5:R-:W-:Y:S01]  /*3160*/  FSETP.NEU.AND P0, PT, R155, RZ, PT ;  /* 0x000000ff9b00720b */ /* 0x020fe20003f0d000 */
[----:B------:R-:W-:Y:S01]  /*3170*/  BSSY B0, `(.L_x_28) ;  /* 0x0000816000007945 */ /* 0x000fe20003800000 */
[----:B------:R-:W-:-:S04]  /*3180*/  ISETP.GT.AND P3, PT, R3, RZ, PT ;  /* 0x000000ff0300720c */ /* 0x000fc80003f64270 */
[----:B------:R-:W-:Y:S01]  /*3190*/  ISETP.GT.AND P2, PT, R0, RZ, P3 ;  /* 0x000000ff0000720c */ /* 0x000fe20001f44270 */
[-C--:B0-----:R-:W-:Y:S02]  /*31a0*/  IMAD R12, R9, R4.reuse, RZ ;  /* 0x00000004090c7224 */ /* 0x081fe400078e02ff */
[----:B------:R-:W-:-:S04]  /*31b0*/  IMAD.WIDE.U32 R168, R153, R4, R10 ;  /* 0x0000000499a87225 */ /* 0x000fc800078e000a */
[----:B------:R-:W-:-:S04]  /*31c0*/  IMAD R11, R153, R5, R12 ;  /* 0x00000005990b7224 */ /* 0x000fc800078e020c */
[----:B------:R-:W-:Y:S01]  /*31d0*/  IMAD.IADD R171, R169, 0x1, R11 ;  /* 0x00000001a9ab7824 */ /* 0x000fe200078e020b */
[----:B------:R-:W-:Y:S06]  /*31e0*/  @!P0 BRA `(.L_x_29) ;  /* 0x0000005c00148947 */ /* 0x000fec0003800000 */
[----:B------:R-:W0:Y:S01]  /*31f0*/  LDC.64 R12, c[0x0][0x5b8] ;  /* 0x00016e00ff0c7b82 */ /* 0x000e220000000a00 */
[----:B------:R-:W-:-:S07]  /*3200*/  ULDC.64 UR4, c[0x0][0x5c0] ;  /* 0x0001700000047ab9 */ /* 0x000fce0000000a00 */
[----:B------:R-:W1:Y:S08]  /*3210*/  LDC.64 R14, c[0x0][0x5b0] ;  /* 0x00016c00ff0e7b82 */ /* 0x000e700000000a00 */
[----:B------:R-:W2:Y:S01]  /*3220*/  LDC.64 R10, c[0x0][0x5a8] ;  /* 0x00016a00ff0a7b82 */ /* 0x000ea20000000a00 */
[----:B0-----:R-:W-:-:S04]  /*3230*/  IMAD R20, R21, R12, RZ ;  /* 0x0000000c15147224 */ /* 0x001fc800078e02ff */
[C---:B------:R-:W-:Y:S02]  /*3240*/  IMAD R13, R23.reuse, R13, R20 ;  /* 0x0000000d170d7224 */ /* 0x040fe400078e0214 */
[----:B------:R-:W-:-:S04]  /*3250*/  IMAD.WIDE.U32 R20, R23, R12, R6 ;  /* 0x0000000c17147225 */ /* 0x000fc800078e0006 */
[----:B-1----:R-:W-:Y:S02]  /*3260*/  IMAD R156, R9, R14, RZ ;  /* 0x0000000e099c7224 */ /* 0x002fe400078e02ff */
[----:B------:R-:W-:Y:S02]  /*3270*/  IMAD.IADD R157, R21, 0x1, R13 ;  /* 0x00000001159d7824 */ /* 0x000fe400078e020d */
[----:B------:R-:W-:Y:S02]  /*3280*/  IMAD R173, R153, R15, R156 ;  /* 0x0000000f99ad7224 */ /* 0x000fe400078e029c */
[----:B------:R-:W-:-:S04]  /*3290*/  IMAD.MOV.U32 R156, RZ, RZ, R20 ;  /* 0x000000ffff9c7224 */ /* 0x000fc800078e0014 */
[----:B------:R-:W-:-:S04]  /*32a0*/  IMAD.WIDE.U32 R158, R153, R14, R156 ;  /* 0x0000000e999e7225 */ /* 0x000fc800078e009c */
[----:B------:R-:W-:Y:S01]  /*32b0*/  IMAD.IADD R159, R159, 0x1, R173 ;  /* 0x000000019f9f7824 */ /* 0x000fe200078e02ad */
[----:B--2---:R-:W-:-:S04]  /*32c0*/  LEA R160, P0, R158, R10, 0x2 ;  /* 0x0000000a9ea07211 */ /* 0x004fc800078010ff */
[----:B------:R-:W-:-:S05]  /*32d0*/  LEA.HI.X R161, R158, R11, R159, 0x2, P0 ;  /* 0x0000000b9ea17211 */ /* 0x000fca00000f149f */
[----:B------:R0:W2:Y:S01]  /*32e0*/  @P2 LDG.E.LTC128B R167, desc[UR36][R160.64] ;  /* 0x00000024a0a72981 */ /* 0x0000a2000c1e1920 */
[----:B------:R-:W-:Y:S01]  /*32f0*/  LEA R158, P0, R168, UR4, 0x2 ;  /* 0x00000004a89e7c11 */ /* 0x000fe2000f8010ff */
[----:B------:R-:W-:Y:S01]  /*3300*/  IMAD.WIDE.U32 R162, R153, R14, R6 ;  /* 0x0000000e99a27225 */ /* 0x000fe200078e0006 */
[----:B------:R-:W-:Y:S01]  /*3310*/  ISETP.GT.AND P1, PT, R0, 0x1, P3 ;  /* 0x000000010000780c */ /* 0x000fe20001f24270 */
[----:B------:R-:W-:Y:S01]  /*3320*/  BSSY B1, `(.L_x_30) ;  /* 0x0000011000017945 */ /* 0x000fe20003800000 */
[----:B------:R-:W-:Y:S01]  /*3330*/  LEA.HI.X R159, R168, UR5, R171, 0x2, P0 ;  /* 0x00000005a89f7c11 */ /* 0x000fe200080f14ab */
[----:B------:R-:W-:Y:S01]  /*3340*/  IMAD.IADD R163, R173, 0x1, R163 ;  /* 0x00000001ada37824 */ /* 0x000fe200078e02a3 */
[C---:B0-----:R-:W-:Y:S01]  /*3350*/  SHF.L.U64.HI R161, R14.reuse, 0x3, R15 ;  /* 0x000000030ea17819 */ /* 0x041fe2000001020f */
[----:B------:R-:W-:-:S04]  /*3360*/  IMAD.SHL.U32 R160, R14, 0x8, RZ ;  /* 0x000000080ea07824 */ /* 0x000fc800078e00ff */
[----:B------:R-:W-:Y:S01]  /*3370*/  IMAD.WIDE.U32 R170, R153, R14, R160 ;  /* 0x0000000e99aa7225 */ /* 0x000fe200078e00a0 */
[----:B--2---:R-:W-:-:S05]  /*3380*/  LOP3.LUT R164, R167, 0xffffe000, RZ, 0xc0, !PT ;  /* 0xffffe000a7a47812 */ /* 0x004fca00078ec0ff */
[----:B------:R-:W-:Y:S01]  /*3390*/  FMUL R169, R164, R155 ;  /* 0x0000009ba4a97220 */ /* 0x000fe20000400000 */
[----:B------:R-:W-:-:S04]  /*33a0*/  IMAD.WIDE.U32 R164, R23, R12, R162 ;  /* 0x0000000c17a47225 */ /* 0x000fc800078e00a2 */
[----:B------:R-:W-:Y:S01]  /*33b0*/  FFMA R169, R88, R154, R169 ;  /* 0x0000009a58a97223 */ /* 0x000fe200000000a9 */
[----:B------:R-:W-:Y:S01]  /*33c0*/  IMAD.IADD R88, R13, 0x1, R165 ;  /* 0x000000010d587824 */ /* 0x000fe200078e02a5 */
[----:B------:R-:W-:-:S03]  /*33d0*/  LEA R162, P0, R164, R10, 0x2 ;  /* 0x0000000aa4a27211 */ /* 0x000fc600078010ff */
[----:B------:R-:W-:Y:S02]  /*33e0*/  F2FP.TF32.F32.PACK_B R169, R169 ;  /* 0x000000a9ffa9723e */ /* 0x000fe400024050ff */
[----:B------:R-:W-:-:S03]  /*33f0*/  LEA.HI.X R163, R164, R11, R88, 0x2, P0 ;  /* 0x0000000ba4a37211 */ /* 0x000fc600000f1458 */
[----:B------:R0:W-:Y:S01]  /*3400*/  @P2 STG.E desc[UR36][R158.64], R169 ;  /* 0x000000a99e002986 */ /* 0x0001e2000c101924 */
[----:B------:R-:W-:Y:S05]  /*3410*/  @!P1 BRA `(.L_x_31) ;  /* 0x0000000000049947 */ /* 0x000fea0003800000 */
[----:B------:R1:W5:Y:S02]  /*3420*/  LDG.E.LTC128B R167, desc[UR36][R162.64+0x4] ;  /* 0x00000424a2a77981 */ /* 0x000364000c1e1920 */
.L_x_31:
[----:B------:R-:W-:Y:S05]  /*3430*/  BSYNC B1 ;  /* 0x0000000000017941 */ /* 0x000fea0003800000 */
.L_x_30:
[----:B-----5:R-:W-:Y:S01]  /*3440*/  LOP3.LUT R88, R167, 0xffffe000, RZ, 0xc0, !PT ;  /* 0xffffe000a7587812 */ /* 0x020fe200078ec0ff */
[----:B0-----:R-:W-:Y:S01]  /*3450*/  IMAD.IADD R169, R173, 0x1, R171 ;  /* 0x00000001ada97824 */ /* 0x001fe200078e02ab */
[----:B------:R-:W-:Y:S01]  /*3460*/  ISETP.GT.AND P0, PT, R3, 0x8, PT ;  /* 0x000000080300780c */ /* 0x000fe20003f04270 */
[----:B------:R-:W-:Y:S01]  /*3470*/  IMAD.MOV.U32 R172, RZ, RZ, R167 ;  /* 0x000000ffffac7224 */ /* 0x000fe200078e00a7 */
[----:B------:R-:W-:Y:S01]  /*3480*/  IADD3 R164, P4, R20, R170, RZ ;  /* 0x000000aa14a47210 */ /* 0x000fe20007f9e0ff */
[----:B------:R-:W-:Y:S01]  /*3490*/  FMUL R88, R88, R155 ;  /* 0x0000009b58587220 */ /* 0x000fe20000400000 */
[----:B------:R-:W-:-:S03]  /*34a0*/  ISETP.GT.AND P2, PT, R0, RZ, P0 ;  /* 0x000000ff0000720c */ /* 0x000fc60000744270 */
[----:B------:R-:W-:Y:S01]  /*34b0*/  FFMA R173, R89, R154, R88 ;  /* 0x0000009a59ad7223 */ /* 0x000fe20000000058 */
[----:B------:R-:W-:Y:S01]  /*34c0*/  IMAD.X R165, R169, 0x1, R157, P4 ;  /* 0x00000001a9a57824 */ /* 0x000fe200020e069d */
[----:B------:R-:W-:-:S03]  /*34d0*/  LEA R88, P4, R164, R10, 0x2 ;  /* 0x0000000aa4587211 */ /* 0x000fc600078810ff */
[----:B------:R-:W-:Y:S02]  /*34e0*/  F2FP.TF32.F32.PACK_B R173, R173 ;  /* 0x000000adffad723e */ /* 0x000fe400024050ff */
[----:B------:R-:W-:-:S03]  /*34f0*/  LEA.HI.X R89, R164, R11, R165, 0x2, P4 ;  /* 0x0000000ba4597211 */ /* 0x000fc600020f14a5 */
[----:B------:R0:W-:Y:S04]  /*3500*/  @P1 STG.E desc[UR36][R158.64+0x4], R173 ;  /* 0x000004ad9e001986 */ /* 0x0001e8000c101924 */
[----:B------:R2:W3:Y:S01]  /*3510*/  @P2 LDG.E.LTC128B R172, desc[UR36][R88.64] ;  /* 0x0000002458ac2981 */ /* 0x0004e2000c1e1920 */
[----:B------:R-:W-:Y:S01]  /*3520*/  IMAD.SHL.U32 R165, R4, 0x20, RZ ;  /* 0x0000002004a57824 */ /* 0x000fe200078e00ff */
[----:B------:R-:W-:Y:S01]  /*3530*/  IADD3 R170, P1, R6, R170, RZ ;  /* 0x000000aa06aa7210 */ /* 0x000fe20007f3e0ff */
[----:B------:R-:W-:Y:S03]  /*3540*/  BSSY B1, `(.L_x_32) ;  /* 0x0000011000017945 */ /* 0x000fe60003800000 */
[----:B------:R-:W-:Y:S01]  /*3550*/  IADD3 R168, P4, R165, R158, RZ ;  /* 0x0000009ea5a87210 */ /* 0x000fe20007f9e0ff */
[----:B------:R-:W-:Y:S01]  /*3560*/  IMAD.X R171, R7, 0x1, R169, P1 ;  /* 0x0000000107ab7824 */ /* 0x000fe200008e06a9 */
[----:B------:R-:W-:Y:S01]  /*3570*/  ISETP.GT.AND P1, PT, R0, 0x1, P0 ;  /* 0x000000010000780c */ /* 0x000fe20000724270 */
[----:B------:R-:W-:-:S03]  /*3580*/  IMAD.WIDE.U32 R170, R23, R12, R170 ;  /* 0x0000000c17aa7225 */ /* 0x000fc600078e00aa */
[----:B--2---:R-:W-:Y:S02]  /*3590*/  LEA R88, P5, R170, R10, 0x2 ;  /* 0x0000000aaa587211 */ /* 0x004fe400078a10ff */
[----:B---3--:R-:W-:-:S05]  /*35a0*/  LOP3.LUT R164, R172, 0xffffe000, RZ, 0xc0, !PT ;  /* 0xffffe000aca47812 */ /* 0x008fca00078ec0ff */
[----:B------:R-:W-:-:S04]  /*35b0*/  FMUL R167, R164, R155 ;  /* 0x0000009ba4a77220 */ /* 0x000fc80000400000 */
[----:B------:R-:W-:Y:S01]  /*35c0*/  FFMA R175, R90, R154, R167 ;  /* 0x0000009a5aaf7223 */ /* 0x000fe200000000a7 */
[----:B------:R-:W-:Y:S01]  /*35d0*/  SHF.L.U64.HI R167, R4, 0x5, R5 ;  /* 0x0000000504a77819 */ /* 0x000fe20000010205 */
[----:B------:R-:W-:-:S03]  /*35e0*/  IMAD.IADD R90, R13, 0x1, R171 ;  /* 0x000000010d5a7824 */ /* 0x000fc600078e02ab */
[----:B------:R-:W-:Y:S01]  /*35f0*/  F2FP.TF32.F32.PACK_B R175, R175 ;  /* 0x000000afffaf723e */ /* 0x000fe200024050ff */
[----:B------:R-:W-:Y:S01]  /*3600*/  IMAD.X R169, R167, 0x1, R159, P4 ;  /* 0x00000001a7a97824 */ /* 0x000fe200020e069f */
[----:B------:R-:W-:-:S04]  /*3610*/  LEA.HI.X R89, R170, R11, R90, 0x2, P5 ;  /* 0x0000000baa597211 */ /* 0x000fc800028f145a */
[----:B------:R0:W-:Y:S01]  /*3620*/  @P2 STG.E desc[UR36][R168.64], R175 ;  /* 0x000000afa8002986 */ /* 0x0001e2000c101924 */
[----:B------:R-:W-:Y:S05]  /*3630*/  @!P1 BRA `(.L_x_33) ;  /* 0x0000000000049947 */ /* 0x000fea0003800000 */
[----:B------:R2:W5:Y:S02]  /*3640*/  LDG.E.LTC128B R172, desc[UR36][R88.64+0x4] ;  /* 0x0000042458ac7981 */ /* 0x000564000c1e1920 */
.L_x_33:
[----:B------:R-:W-:Y:S05]  /*3650*/  BSYNC B1 ;  /* 0x0000000000017941 */ /* 0x000fea0003800000 */
.L_x_32:
[----:B-----5:R-:W-:Y:S01]  /*3660*/  LOP3.LUT R90, R172, 0xffffe000, RZ, 0xc0, !PT ;  /* 0xffffe000ac5a7812 */ /* 0x020fe200078ec0ff */
[----:B------:R-:W-:Y:S01]  /*3670*/  BSSY B1, `(.L_x_34) ;  /* 0x000000a000017945 */ /* 0x000fe20003800000 */
[----:B------:R-:W-:-:S03]  /*3680*/  ISETP.GT.AND P2, PT, R0, 0x8, P3 ;  /* 0x000000080000780c */ /* 0x000fc60001f44270 */
[----:B------:R-:W-:-:S04]  /*3690*/  FMUL R90, R90, R155 ;  /* 0x0000009b5a5a7220 */ /* 0x000fc80000400000 */
[----:B------:R-:W-:Y:S01]  /*36a0*/  FFMA R171, R91, R154, R90 ;  /* 0x0000009a5bab7223 */ /* 0x000fe2000000005a */
[----:B------:R-:W-:Y:S02]  /*36b0*/  @P1 IMAD.MOV.U32 R90, RZ, RZ, R168 ;  /* 0x000000ffff5a1224 */ /* 0x000fe400078e00a8 */
[----:B------:R-:W-:Y:S02]  /*36c0*/  @P1 IMAD.MOV.U32 R91, RZ, RZ, R169 ;  /* 0x000000ffff5b1224 */ /* 0x000fe400078e00a9 */
[----:B------:R-:W-:-:S05]  /*36d0*/  F2FP.TF32.F32.PACK_B R171, R171 ;  /* 0x000000abffab723e */ /* 0x000fca00024050ff */
[----:B------:R3:W-:Y:S01]  /*36e0*/  @P1 STG.E desc[UR36][R90.64+0x4], R171 ;  /* 0x000004ab5a001986 */ /* 0x0007e2000c101924 */
[----:B------:R-:W-:Y:S05]  /*36f0*/  @!P2 BRA `(.L_x_35) ;  /* 0x000000000004a947 */ /* 0x000fea0003800000 */
[----:B------:R4:W5:Y:S02]  /*3700*/  LDG.E.LTC128B R172, desc[UR36][R162.64+0x20] ;  /* 0x00002024a2ac7981 */ /* 0x000964000c1e1920 */
.L_x_35:
[----:B------:R-:W-:Y:S05]  /*3710*/  BSYNC B1 ;  /* 0x0000000000017941 */ /* 0x000fea0003800000 */
.L_x_34:
[----:B---3-5:R-:W-:Y:S01]  /*3720*/  LOP3.LUT R90, R172, 0xffffe000, RZ, 0xc0, !PT ;  /* 0xffffe000ac5a7812 */ /* 0x028fe200078ec0ff */
[----:B------:R-:W-:Y:S01]  /*3730*/  BSSY B1, `(.L_x_36) ;  /* 0x000000a000017945 */ /* 0x000fe20003800000 */
[----:B------:R-:W-:-:S03]  /*3740*/  ISETP.GT.AND P1, PT, R0, 0x9, P3 ;  /* 0x000000090000780c */ /* 0x000fc60001f24270 */
[----:B------:R-:W-:Y:S01]  /*3750*/  FMUL R91, R90, R155 ;  /* 0x0000009b5a5b7220 */ /* 0x000fe20000400000 */
[----:B------:R-:W-:-:S03]  /*3760*/  @P2 IMAD.MOV.U32 R90, RZ, RZ, R158 ;  /* 0x000000ffff5a2224 */ /* 0x000fc600078e009e */
[----:B------:R-:W-:Y:S01]  /*3770*/  FFMA R171, R92, R154, R91 ;  /* 0x0000009a5cab7223 */ /* 0x000fe2000000005b */
[----:B------:R-:W-:-:S04]  /*3780*/  @P2 IMAD.MOV.U32 R91, RZ, RZ, R159 ;  /* 0x000000ffff5b2224 */ /* 0x000fc800078e009f */
[----:B------:R-:W-:-:S05]  /*3790*/  F2FP.TF32.F32.PACK_B R171, R171 ;  /* 0x000000abffab723e */ /* 0x000fca00024050ff */
[----:B------:R3:W-:Y:S01]  /*37a0*/  @P2 STG.E desc[UR36][R90.64+0x20], R171 ;  /* 0x000020ab5a002986 */ /* 0x0007e2000c101924 */
[----:B------:R-:W-:Y:S05]  /*37b0*/  @!P1 BRA `(.L_x_37) ;  /* 0x0000000000049947 */ /* 0x000fea0003800000 */
[----:B------:R0:W5:Y:S02]  /*37c0*/  LDG.E.LTC128B R172, desc[UR36][R162.64+0x24] ;  /* 0x00002424a2ac7981 */ /* 0x000164000c1e1920 */
.L_x_37:
[----:B------:R-:W-:Y:S05]  /*37d0*/  BSYNC B1 ;  /* 0x0000000000017941 */ /* 0x000fea0003800000 */
.L_x_36:
[----:B---3-5:R-:W-:Y:S01]  /*37e0*/  LOP3.LUT R90, R172, 0xffffe000, RZ, 0xc0, !PT ;  /* 0xffffe000ac5a7812 */ /* 0x028fe200078ec0ff */
[----:B------:R-:W-:Y:S01]  /*37f0*/  @P1 IMAD.MOV.U32 R91, RZ, RZ, R159 ;  /* 0x000000ffff5b1224 */ /* 0x000fe200078e009f */
[----:B------:R-:W-:Y:S01]  /*3800*/  ISETP.GT.AND P2, PT, R0, 0x8, P0 ;  /* 0x000000080000780c */ /* 0x000fe20000744270 */
[----:B------:R-:W-:Y:S02]  /*3810*/  BSSY B1, `(.L_x_38) ;  /* 0x0000008000017945 */ /* 0x000fe40003800000 */
[----:B------:R-:W-:-:S04]  /*3820*/  FMUL R90, R90, R155 ;  /* 0x0000009b5a5a7220 */ /* 0x000fc80000400000 */
[----:B------:R-:W-:Y:S01]  /*3830*/  FFMA R93, R93, R154, R90 ;  /* 0x0000009a5d5d7223 */ /* 0x000fe2000000005a */
[----:B------:R-:W-:-:S04]  /*3840*/  @P1 IMAD.MOV.U32 R90, RZ, RZ, R158 ;  /* 0x000000ffff5a1224 */ /* 0x000fc800078e009e */
[----:B------:R-:W-:-:S05]  /*3850*/  F2FP.TF32.F32.PACK_B R93, R93 ;  /* 0x0000005dff5d723e */ /* 0x000fca00024050ff */
[----:B------:R3:W-:Y:S01]  /*3860*/  @P1 STG.E desc[UR36][R90.64+0x24], R93 ;  /* 0x0000245d5a001986 */ /* 0x0007e2000c101924 */
[----:B------:R-:W-:Y:S05]  /*3870*/  @!P2 BRA `(.L_x_39) ;  /* 0x000000000004a947 */ /* 0x000fea0003800000 */
[----:B------:R0:W5:Y:S02]  /*3880*/  LDG.E.LTC128B R172, desc[UR36][R88.64+0x20] ;  /* 0x0000202458ac7981 */ /* 0x000164000c1e1920 */
.L_x_39:
[----:B------:R-:W-:Y:S05]  /*3890*/  BSYNC B1 ;  /* 0x0000000000017941 */ /* 0x000fea0003800000 */
.L_x_38:
        /* <DEDUP_REMOVED lines=11> */
.L_x_41:
[----:B------:R-:W-:Y:S05]  /*3950*/  BSYNC B1 ;  /* 0x0000000000017941 */ /* 0x000fea0003800000 */
.L_x_40:
        /* <DEDUP_REMOVED lines=11> */
.L_x_43:
[----:B------:R-:W-:Y:S05]  /*3a10*/  BSYNC B1 ;  /* 0x0000000000017941 */ /* 0x000fea0003800000 */
.L_x_42:
        /* <DEDUP_REMOVED lines=11> */
.L_x_45:
[----:B------:R-:W-:Y:S05]  /*3ad0*/  BSYNC B1 ;  /* 0x0000000000017941 */ /* 0x000fea0003800000 */
.L_x_44:
        /* <DEDUP_REMOVED lines=11> */
.L_x_47:
[----:B------:R-:W-:Y:S05]  /*3b90*/  BSYNC B1 ;  /* 0x0000000000017941 */ /* 0x000fea0003800000 */
.L_x_46:
        /* <DEDUP_REMOVED lines=11> */
.L_x_49:
[----:B------:R-:W-:Y:S05]  /*3c50*/  BSYNC B1 ;  /* 0x0000000000017941 */ /* 0x000fea0003800000 */
.L_x_48:
        /* <DEDUP_REMOVED lines=11> */
.L_x_51:
[----:B------:R-:W-:Y:S05]  /*3d10*/  BSYNC B1 ;  /* 0x0000000000017941 */ /* 0x000fea0003800000 */
.L_x_50:
        /* <DEDUP_REMOVED lines=11> */
.L_x_53:
[----:B------:R-:W-:Y:S05]  /*3dd0*/  BSYNC B1 ;  /* 0x0000000000017941 */ /* 0x000fea0003800000 */
.L_x_52:
        /* <DEDUP_REMOVED lines=11> */
.L_x_55:
[----:B------:R-:W-:Y:S05]  /*3e90*/  BSYNC B1 ;  /* 0x0000000000017941 */ /* 0x000fea0003800000 */
.L_x_54:
        /* <DEDUP_REMOVED lines=11> */
.L_x_57:
[----:B------:R-:W-:Y:S05]  /*3f50*/  BSYNC B1 ;  /* 0x0000000000017941 */ /* 0x000fea0003800000 */
.L_x_56:
        /* <DEDUP_REMOVED lines=11> */
.L_x_59:
[----:B------:R-:W-:Y:S05]  /*4010*/  BSYNC B1 ;  /* 0x0000000000017941 */ /* 0x000fea0003800000 */
.L_x_58:
        /* <DEDUP_REMOVED lines=11> */
.L_x_61:
[----:B------:R-:W-:Y:S05]  /*40d0*/  BSYNC B1 ;  /* 0x0000000000017941 */ /* 0x000fea0003800000 */
.L_x_60:
        /* <DEDUP_REMOVED lines=11> */
.L_x_63:
[----:B------:R-:W-:Y:S05]  /*4190*/  BSYNC B1 ;  /* 0x0000000000017941 */ /* 0x000fea0003800000 */
.L_x_62:
        /* <DEDUP_REMOVED lines=11> */
.L_x_65:
[----:B------:R-:W-:Y:S05]  /*4250*/  BSYNC B1 ;  /* 0x0000000000017941 */ /* 0x000fea0003800000 */
.L_x_64:
        /* <DEDUP_REMOVED lines=11> */
.L_x_67:
[----:B------:R-:W-:Y:S05]  /*4310*/  BSYNC B1 ;  /* 0x0000000000017941 */ /* 0x000fea0003800000 */
.L_x_66:
        /* <DEDUP_REMOVED lines=11> */
.L_x_69:
[----:B------:R-:W-:Y:S05]  /*43d0*/  BSYNC B1 ;  /* 0x0000000000017941 */ /* 0x000fea0003800000 */
.L_x_68:
        /* <DEDUP_REMOVED lines=11> */
.L_x_71:
[----:B------:R-:W-:Y:S05]  /*4490*/  BSYNC B1 ;  /* 0x0000000000017941 */ /* 0x000fea0003800000 */
.L_x_70:
        /* <DEDUP_REMOVED lines=11> */
.L_x_73:
[----:B------:R-:W-:Y:S05]  /*4550*/  BSYNC B1 ;  /* 0x0000000000017941 */ /* 0x000fea0003800000 */
.L_x_72:
        /* <DEDUP_REMOVED lines=11> */
.L_x_75:
[----:B------:R-:W-:Y:S05]  /*4610*/  BSYNC B1 ;  /* 0x0000000000017941 */ /* 0x000fea0003800000 */
.L_x_74:
        /* <DEDUP_REMOVED lines=11> */
.L_x_77:
[----:B------:R-:W-:Y:S05]  /*46d0*/  BSYNC B1 ;  /* 0x0000000000017941 */ /* 0x000fea0003800000 */
.L_x_76:
        /* <DEDUP_REMOVED lines=11> */
.L_x_79:
[----:B------:R-:W-:Y:S05]  /*4790*/  BSYNC B1 ;  /* 0x0000000000017941 */ /* 0x000fea0003800000 */
.L_x_78:
        /* <DEDUP_REMOVED lines=11> */
.L_x_81:
[----:B------:R-:W-:Y:S05]  /*4850*/  BSYNC B1 ;  /* 0x0000000000017941 */ /* 0x000fea0003800000 */
.L_x_80:
        /* <DEDUP_REMOVED lines=11> */
.L_x_83:
[----:B------:R-:W-:Y:S05]  /*4910*/  BSYNC B1 ;  /* 0x0000000000017941 */ /* 0x000fea0003800000 */
.L_x_82:
        /* <DEDUP_REMOVED lines=11> */
.L_x_85:
[----:B------:R-:W-:Y:S05]  /*49d0*/  BSYNC B1 ;  /* 0x0000000000017941 */ /* 0x000fea0003800000 */
.L_x_84:
        /* <DEDUP_REMOVED lines=11> */
.L_x_87:
[----:B------:R-:W-:Y:S05]  /*4a90*/  BSYNC B1 ;  /* 0x0000000000017941 */ /* 0x000fea0003800000 */
.L_x_86:
        /* <DEDUP_REMOVED lines=11> */
.L_x_89:
[----:B------:R-:W-:Y:S05]  /*4b50*/  BSYNC B1 ;  /* 0x0000000000017941 */ /* 0x000fea0003800000 */
.L_x_88:
        /* <DEDUP_REMOVED lines=11> */
.L_x_91:
[----:B------:R-:W-:Y:S05]  /*4c10*/  BSYNC B1 ;  /* 0x0000000000017941 */ /* 0x000fea0003800000 */
.L_x_90:
        /* <DEDUP_REMOVED lines=11> */
.L_x_93:
[----:B------:R-:W-:Y:S05]  /*4cd0*/  BSYNC B1 ;  /* 0x0000000000017941 */ /* 0x000fea0003800000 */
.L_x_92:
        /* <DEDUP_REMOVED lines=11> */
.L_x_95:
[----:B------:R-:W-:Y:S05]  /*4d90*/  BSYNC B1 ;  /* 0x0000000000017941 */ /* 0x000fea0003800000 */
.L_x_94:
        /* <DEDUP_REMOVED lines=11> */
.L_x_97:
[----:B------:R-:W-:Y:S05]  /*4e50*/  BSYNC B1 ;  /* 0x0000000000017941 */ /* 0x000fea0003800000 */
.L_x_96:
        /* <DEDUP_REMOVED lines=11> */
.L_x_99:
[----:B------:R-:W-:Y:S05]  /*4f10*/  BSYNC B1 ;  /* 0x0000000000017941 */ /* 0x000fea0003800000 */
.L_x_98:
        /* <DEDUP_REMOVED lines=11> */
.L_x_101:
[----:B------:R-:W-:Y:S05]  /*4fd0*/  BSYNC B1 ;  /* 0x0000000000017941 */ /* 0x000fea0003800000 */
.L_x_100:
        /* <DEDUP_REMOVED lines=11> */
.L_x_103:
[----:B------:R-:W-:Y:S05]  /*5090*/  BSYNC B1 ;  /* 0x0000000000017941 */ /* 0x000fea0003800000 */
.L_x_102:
        /* <DEDUP_REMOVED lines=11> */
.L_x_105:
[----:B------:R-:W-:Y:S05]  /*5150*/  BSYNC B1 ;  /* 0x0000000000017941 */ /* 0x000fea0003800000 */
.L_x_104:
        /* <DEDUP_REMOVED lines=11> */
.L_x_107:
[----:B------:R-:W-:Y:S05]  /*5210*/  BSYNC B1 ;  /* 0x0000000000017941 */ /* 0x000fea0003800000 */
.L_x_106:
        /* <DEDUP_REMOVED lines=11> */
.L_x_109:
[----:B------:R-:W-:Y:S05]  /*52d0*/  BSYNC B1 ;  /* 0x0000000000017941 */ /* 0x000fea0003800000 */
.L_x_108:
        /* <DEDUP_REMOVED lines=11> */
.L_x_111:
[----:B------:R-:W-:Y:S05]  /*5390*/  BSYNC B1 ;  /* 0x0000000000017941 */ /* 0x000fea0003800000 */
.L_x_110:
        /* <DEDUP_REMOVED lines=11> */
.L_x_113:
[----:B------:R-:W-:Y:S05]  /*5450*/  BSYNC B1 ;  /* 0x0000000000017941 */ /* 0x000fea0003800000 */
.L_x_112:
        /* <DEDUP_REMOVED lines=11> */
.L_x_115:
[----:B------:R-:W-:Y:S05]  /*5510*/  BSYNC B1 ;  /* 0x0000000000017941 */ /* 0x000fea0003800000 */
.L_x_114:
        /* <DEDUP_REMOVED lines=11> */
.L_x_117:
[----:B------:R-:W-:Y:S05]  /*55d0*/  BSYNC B1 ;  /* 0x0000000000017941 */ /* 0x000fea0003800000 */
.L_x_116:
        /* <DEDUP_REMOVED lines=11> */
.L_x_119:
[----:B------:R-:W-:Y:S05]  /*5690*/  BSYNC B1 ;  /* 0x0000000000017941 */ /* 0x000fea0003800000 */
.L_x_118:
        /* <DEDUP_REMOVED lines=11> */
.L_x_121:
[----:B------:R-:W-:Y:S05]  /*5750*/  BSYNC B1 ;  /* 0x0000000000017941 */ /* 0x000fea0003800000 */
.L_x_120:
        /* <DEDUP_REMOVED lines=11> */
.L_x_123:
[----:B------:R-:W-:Y:S05]  /*5810*/  BSYNC B1 ;  /* 0x0000000000017941 */ /* 0x000fea0003800000 */
.L_x_122:
        /* <DEDUP_REMOVED lines=11> */
.L_x_125:
[----:B------:R-:W-:Y:S05]  /*58d0*/  BSYNC B1 ;  /* 0x0000000000017941 */ /* 0x000fea0003800000 */
.L_x_124:
        /* <DEDUP_REMOVED lines=11> */
.L_x_127:
[----:B------:R-:W-:Y:S05]  /*5990*/  BSYNC B1 ;  /* 0x0000000000017941 */ /* 0x000fea0003800000 */
.L_x_126:
        /* <DEDUP_REMOVED lines=11> */
.L_x_129:
[----:B------:R-:W-:Y:S05]  /*5a50*/  BSYNC B1 ;  /* 0x0000000000017941 */ /* 0x000fea0003800000 */
.L_x_128:
        /* <DEDUP_REMOVED lines=11> */
.L_x_131:
[----:B------:R-:W-:Y:S05]  /*5b10*/  BSYNC B1 ;  /* 0x0000000000017941 */ /* 0x000fea0003800000 */
.L_x_130:
        /* <DEDUP_REMOVED lines=11> */
.L_x_133:
[----:B------:R-:W-:Y:S05]  /*5bd0*/  BSYNC B1 ;  /* 0x0000000000017941 */ /* 0x000fea0003800000 */
.L_x_132:
        /* <DEDUP_REMOVED lines=11> */
.L_x_135:
[----:B------:R-:W-:Y:S05]  /*5c90*/  BSYNC B1 ;  /* 0x0000000000017941 */ /* 0x000fea0003800000 */
.L_x_134:
        /* <DEDUP_REMOVED lines=11> */
.L_x_137:
[----:B------:R-:W-:Y:S05]  /*5d50*/  BSYNC B1 ;  /* 0x0000000000017941 */ /* 0x000fea0003800000 */
.L_x_136:
        /* <DEDUP_REMOVED lines=11> */
.L_x_139:
[----:B------:R-:W-:Y:S05]  /*5e10*/  BSYNC B1 ;  /* 0x0000000000017941 */ /* 0x000fea0003800000 */
.L_x_138:
        /* <DEDUP_REMOVED lines=11> */
.L_x_141:
[----:B------:R-:W-:Y:S05]  /*5ed0*/  BSYNC B1 ;  /* 0x0000000000017941 */ /* 0x000fea0003800000 */
.L_x_140:
        /* <DEDUP_REMOVED lines=11> */
.L_x_143:
[----:B------:R-:W-:Y:S05]  /*5f90*/  BSYNC B1 ;  /* 0x0000000000017941 */ /* 0x000fea0003800000 */
.L_x_142:
        /* <DEDUP_REMOVED lines=11> */
.L_x_145:
[----:B------:R-:W-:Y:S05]  /*6050*/  BSYNC B1 ;  /* 0x0000000000017941 */ /* 0x000fea0003800000 */
.L_x_144:
        /* <DEDUP_REMOVED lines=11> */
.L_x_147:
[----:B------:R-:W-:Y:S05]  /*6110*/  BSYNC B1 ;  /* 0x0000000000017941 */ /* 0x000fea0003800000 */
.L_x_146:
        /* <DEDUP_REMOVED lines=11> */
.L_x_149:
[----:B------:R-:W-:Y:S05]  /*61d0*/  BSYNC B1 ;  /* 0x0000000000017941 */ /* 0x000fea0003800000 */
.L_x_148:
        /* <DEDUP_REMOVED lines=11> */
.L_x_151:
[----:B------:R-:W-:Y:S05]  /*6290*/  BSYNC B1 ;  /* 0x0000000000017941 */ /* 0x000fea0003800000 */
.L_x_150:
[----:B-----5:R-:W-:Y:S01]  /*62a0*/  LOP3.LUT R8, R172, 0xffffe000, RZ, 0xc0, !PT ;  /* 0xffffe000ac087812 */ /* 0x020fe200078ec0ff */
[----:B------:R-:W-:Y:S01]  /*62b0*/  BSSY B1, `(.L_x_152) ;  /* 0x000000d000017945 */ /* 0x000fe20003800000 */
[----:B------:R-:W-:-:S03]  /*62c0*/  IADD3 R153, P1, R153, 0x80, RZ ;  /* 0x0000008099997810 */ /* 0x000fc60007f3e0ff */
[----:B---3--:R-:W-:Y:S01]  /*62d0*/  FMUL R91, R8, R155 ;  /* 0x0000009b085b7220 */ /* 0x008fe20000400000 */
[----:B------:R-:W-:Y:S02]  /*62e0*/  @P2 IMAD.MOV.U32 R8, RZ, RZ, R168 ;  /* 0x000000ffff082224 */ /* 0x000fe400078e00a8 */
[----:B------:R-:W-:Y:S02]  /*62f0*/  IMAD.X R9, RZ, RZ, R9, P1 ;  /* 0x000000ffff097224 */ /* 0x000fe400008e0609 */
[----:B------:R-:W-:Y:S01]  /*6300*/  FFMA R91, R150, R154, R91 ;  /* 0x0000009a965b7223 */ /* 0x000fe2000000005b */
[----:B------:R-:W-:Y:S01]  /*6310*/  ISETP.GT.AND P1, PT, R0, 0x79, P0 ;  /* 0x000000790000780c */ /* 0x000fe20000724270 */
[----:B------:R-:W-:-:S03]  /*6320*/  IMAD R90, R9, R14, RZ ;  /* 0x0000000e095a7224 */ /* 0x000fc600078e02ff */
[----:B------:R-:W-:Y:S01]  /*6330*/  F2FP.TF32.F32.PACK_B R91, R91 ;  /* 0x0000005bff5b723e */ /* 0x000fe200024050ff */
[----:B------:R-:W-:-:S05]  /*6340*/  @P2 IMAD.MOV.U32 R9, RZ, RZ, R169 ;  /* 0x000000ffff092224 */ /* 0x000fca00078e00a9 */
[----:B------:R3:W-:Y:S03]  /*6350*/  @P2 STG.E desc[UR36][R8.64+0x1e0], R91 ;  /* 0x0001e05b08002986 */ /* 0x0007e6000c101924 */
[----:B------:R-:W-:Y:S05]  /*6360*/  @!P1 BRA `(.L_x_153) ;  /* 0x0000000000049947 */ /* 0x000fea0003800000 */
[----:B------:R0:W5:Y:S02]  /*6370*/  LDG.E.LTC128B R172, desc[UR36][R88.64+0x1e4] ;  /* 0x0001e42458ac7981 */ /* 0x000164000c1e1920 */
.L_x_153:
[----:B------:R-:W-:Y:S05]  /*6380*/  BSYNC B1 ;  /* 0x0000000000017941 */ /* 0x000fea0003800000 */
.L_x_152:
[----:B0-2--5:R-:W-:Y:S01]  /*6390*/  LOP3.LUT R88, R172, 0xffffe000, RZ, 0xc0, !PT ;  /* 0xffffe000ac587812 */ /* 0x025fe200078ec0ff */
[----:B------:R-:W-:Y:S01]  /*63a0*/  IMAD R97, R153, R15, R90 ;  /* 0x0000000f99617224 */ /* 0x000fe200078e025a */
[----:B------:R-:W-:Y:S01]  /*63b0*/  ISETP.GT.AND P0, PT, R3, 0x80, PT ;  /* 0x000000800300780c */ /* 0x000fe20003f04270 */
[----:B---3--:R-:W-:-:S04]  /*63c0*/  IMAD.WIDE.U32 R8, R153, R14, R156 ;  /* 0x0000000e99087225 */ /* 0x008fc800078e009c */
[----:B------:R-:W-:Y:S01]  /*63d0*/  FMUL R88, R88, R155 ;  /* 0x0000009b58587220 */ /* 0x000fe20000400000 */
[----:B------:R-:W-:Y:S01]  /*63e0*/  ISETP.GT.AND P3, PT, R0, RZ, P0 ;  /* 0x000000ff0000720c */ /* 0x000fe20000764270 */
[----:B------:R-:W-:Y:S02]  /*63f0*/  IMAD.IADD R9, R9, 0x1, R97 ;  /* 0x0000000109097824 */ /* 0x000fe400078e0261 */
[----:B------:R-:W-:Y:S01]  /*6400*/  FFMA R151, R151, R154, R88 ;  /* 0x0000009a97977223 */ /* 0x000fe20000000058 */
[----:B------:R-:W-:-:S04]  /*6410*/  LEA R88, P2, R8, R10, 0x2 ;  /* 0x0000000a08587211 */ /* 0x000fc800078410ff */
[----:B------:R-:W-:Y:S02]  /*6420*/  F2FP.TF32.F32.PACK_B R151, R151 ;  /* 0x00000097ff97723e */ /* 0x000fe400024050ff */
[----:B------:R-:W-:-:S03]  /*6430*/  LEA.HI.X R89, R8, R11, R9, 0x2, P2 ;  /* 0x0000000b08597211 */ /* 0x000fc600010f1409 */
[----:B------:R0:W-:Y:S04]  /*6440*/  @P1 STG.E desc[UR36][R168.64+0x1e4], R151 ;  /* 0x0001e497a8001986 */ /* 0x0001e8000c101924 */
[----:B------:R-:W2:Y:S01]  /*6450*/  @P3 LDG.E.LTC128B R172, desc[UR36][R88.64] ;  /* 0x0000002458ac3981 */ /* 0x000ea2000c1e1920 */
[----:B------:R-:W-:Y:S01]  /*6460*/  IMAD.WIDE.U32 R8, R153, R14, R6 ;  /* 0x0000000e99087225 */ /* 0x000fe200078e0006 */
[----:B------:R-:W-:Y:S01]  /*6470*/  SHF.L.U64.HI R95, R4, 0x9, R5 ;  /* 0x00000009045f7819 */ /* 0x000fe20000010205 */
[----:B------:R-:W-:Y:S01]  /*6480*/  BSSY B1, `(.L_x_154) ;  /* 0x0000011000017945 */ /* 0x000fe20003800000 */
[----:B------:R-:W-:Y:S01]  /*6490*/  ISETP.GT.AND P2, PT, R0, 0x1, P0 ;  /* 0x000000010000780c */ /* 0x000fe20000744270 */
[----:B------:R-:W-:Y:S02]  /*64a0*/  IMAD.IADD R9, R97, 0x1, R9 ;  /* 0x0000000161097824 */ /* 0x000fe400078e0209 */
[----:B------:R-:W-:Y:S01]  /*64b0*/  IMAD.SHL.U32 R93, R4, 0x200, RZ ;  /* 0x00000200045d7824 */ /* 0x000fe200078e00ff */
[----:B--2---:R-:W-:-:S05]  /*64c0*/  LOP3.LUT R90, R172, 0xffffe000, RZ, 0xc0, !PT ;  /* 0xffffe000ac5a7812 */ /* 0x004fca00078ec0ff */
[----:B------:R-:W-:Y:S01]  /*64d0*/  FMUL R15, R90, R155 ;  /* 0x0000009b5a0f7220 */ /* 0x000fe20000400000 */
[----:B------:R-:W-:Y:S01]  /*64e0*/  IMAD.WIDE.U32 R90, R23, R12, R8 ;  /* 0x0000000c175a7225 */ /* 0x000fe200078e0008 */
[----:B------:R-:W-:-:S03]  /*64f0*/  IADD3 R8, P1, R93, R158, RZ ;  /* 0x0000009e5d087210 */ /* 0x000fc60007f3e0ff */
[----:B------:R-:W-:Y:S01]  /*6500*/  FFMA R15, R24, R154, R15 ;  /* 0x0000009a180f7223 */ /* 0x000fe2000000000f */
[----:B------:R-:W-:Y:S01]  /*6510*/  IMAD.IADD R5, R13, 0x1, R91 ;  /* 0x000000010d057824 */ /* 0x000fe200078e025b */
[C---:B------:R-:W-:Y:S01]  /*6520*/  LEA R4, P4, R90.reuse, R10, 0x2 ;  /* 0x0000000a5a047211 */ /* 0x040fe200078810ff */
[----:B------:R-:W-:Y:S02]  /*6530*/  IMAD.X R9, R95, 0x1, R159, P1 ;  /* 0x000000015f097824 */ /* 0x000fe400008e069f */
[----:B------:R-:W-:Y:S02]  /*6540*/  F2FP.TF32.F32.PACK_B R15, R15 ;  /* 0x0000000fff0f723e */ /* 0x000fe400024050ff */
[----:B------:R-:W-:-:S03]  /*6550*/  LEA.HI.X R5, R90, R11, R5, 0x2, P4 ;  /* 0x0000000b5a057211 */ /* 0x000fc600020f1405 */
[----:B------:R0:W-:Y:S01]  /*6560*/  @P3 STG.E desc[UR36][R8.64], R15 ;  /* 0x0000000f08003986 */ /* 0x0001e2000c101924 */
[----:B------:R-:W-:Y:S05]  /*6570*/  @!P2 BRA `(.L_x_155) ;  /* 0x000000000004a947 */ /* 0x000fea0003800000 */
[----:B------:R2:W5:Y:S02]  /*6580*/  LDG.E.LTC128B R172, desc[UR36][R4.64+0x4] ;  /* 0x0000042404ac7981 */ /* 0x000564000c1e1920 */
.L_x_155:
[----:B------:R-:W-:Y:S05]  /*6590*/  BSYNC B1 ;  /* 0x0000000000017941 */ /* 0x000fea0003800000 */
.L_x_154:
[----:B-----5:R-:W-:Y:S01]  /*65a0*/  LOP3.LUT R24, R172, 0xffffe000, RZ, 0xc0, !PT ;  /* 0xffffe000ac187812 */ /* 0x020fe200078ec0ff */
[----:B0-----:R-:W-:Y:S01]  /*65b0*/  IMAD.WIDE.U32 R14, R153, R14, R160 ;  /* 0x0000000e990e7225 */ /* 0x001fe200078e00a0 */
[----:B------:R-:W-:Y:S01]  /*65c0*/  ISETP.GT.AND P1, PT, R3, 0x88, PT ;  /* 0x000000880300780c */ /* 0x000fe20003f24270 */
[----:B------:R-:W-:Y:S02]  /*65d0*/  BSSY B1, `(.L_x_156) ;  /* 0x000000f000017945 */ /* 0x000fe40003800000 */
[----:B------:R-:W-:Y:S01]  /*65e0*/  FMUL R24, R24, R155 ;  /* 0x0000009b18187220 */ /* 0x000fe20000400000 */
[----:B------:R-:W-:Y:S01]  /*65f0*/  ISETP.GT.AND P3, PT, R0, RZ, P1 ;  /* 0x000000ff0000720c */ /* 0x000fe20000f64270 */
[----:B------:R-:W-:Y:S01]  /*6600*/  IMAD.IADD R97, R97, 0x1, R15 ;  /* 0x0000000161617824 */ /* 0x000fe200078e020f */
[----:B------:R-:W-:Y:S01]  /*6610*/  IADD3 R20, P5, R20, R14, RZ ;  /* 0x0000000e14147210 */ /* 0x000fe20007fbe0ff */
[----:B------:R-:W-:Y:S01]  /*6620*/  FFMA R25, R25, R154, R24 ;  /* 0x0000009a19197223 */ /* 0x000fe20000000018 */
[----:B------:R-:W-:-:S03]  /*6630*/  IADD3 R14, P4, R6, R14, RZ ;  /* 0x0000000e060e7210 */ /* 0x000fc60007f9e0ff */
[----:B------:R-:W-:Y:S01]  /*6640*/  IMAD.X R156, R97, 0x1, R157, P5 ;  /* 0x00000001619c7824 */ /* 0x000fe200028e069d */
[----:B------:R-:W-:Y:S01]  /*6650*/  F2FP.TF32.F32.PACK_B R25, R25 ;  /* 0x00000019ff19723e */ /* 0x000fe200024050ff */
[----:B------:R-:W-:Y:S01]  /*6660*/  IMAD.X R15, R7, 0x1, R97, P4 ;  /* 0x00000001070f7824 */ /* 0x000fe200020e0661 */
[----:B------:R-:W-:-:S03]  /*6670*/  LEA R6, P5, R20, R10, 0x2 ;  /* 0x0000000a14067211 */ /* 0x000fc600078a10ff */
[----:B------:R0:W-:Y:S01]  /*6680*/  @P2 STG.E desc[UR36][R8.64+0x4], R25 ;  /* 0x0000041908002986 */ /* 0x0001e2000c101924 */
[----:B------:R-:W-:Y:S01]  /*6690*/  LEA.HI.X R7, R20, R11, R156, 0x2, P5 ;  /* 0x0000000b14077211 */ /* 0x000fe200028f149c */
[----:B------:R-:W-:Y:S08]  /*66a0*/  @!P3 BRA `(.L_x_157) ;  /* 0x000000000004b947 */ /* 0x000ff00003800000 */
[----:B------:R3:W5:Y:S02]  /*66b0*/  LDG.E.LTC128B R172, desc[UR36][R6.64] ;  /* 0x0000002406ac7981 */ /* 0x000764000c1e1920 */
.L_x_157:
[----:B------:R-:W-:Y:S05]  /*66c0*/  BSYNC B1 ;  /* 0x0000000000017941 */ /* 0x000fea0003800000 */
.L_x_156:
[----:B---3-5:R-:W-:Y:S01]  /*66d0*/  LOP3.LUT R6, R172, 0xffffe000, RZ, 0xc0, !PT ;  /* 0xffffe000ac067812 */ /* 0x028fe200078ec0ff */
[----:B------:R-:W-:Y:S01]  /*66e0*/  IMAD.WIDE.U32 R14, R23, R12, R14 ;  /* 0x0000000c170e7225 */ /* 0x000fe200078e000e */
[----:B------:R-:W-:Y:S01]  /*66f0*/  ISETP.GT.AND P2, PT, R0, 0x1, P1 ;  /* 0x000000010000780c */ /* 0x000fe20000f44270 */
[----:B------:R-:W-:Y:S02]  /*6700*/  BSSY B1, `(.L_x_158) ;  /* 0x000000c000017945 */ /* 0x000fe40003800000 */
[----:B------:R-:W-:Y:S01]  /*6710*/  FMUL R3, R6, R155 ;  /* 0x0000009b06037220 */ /* 0x000fe20000400000 */
[----:B------:R-:W-:Y:S01]  /*6720*/  IADD3 R6, P4, R8, R165, RZ ;  /* 0x000000a508067210 */ /* 0x000fe20007f9e0ff */
[----:B------:R-:W-:Y:S01]  /*6730*/  IMAD.IADD R13, R13, 0x1, R15 ;  /* 0x000000010d0d7824 */ /* 0x000fe200078e020f */
[----:B------:R-:W-:Y:S01]  /*6740*/  LEA R10, P5, R14, R10, 0x2 ;  /* 0x0000000a0e0a7211 */ /* 0x000fe200078a10ff */
[----:B------:R-:W-:Y:S02]  /*6750*/  FFMA R3, R26, R154, R3 ;  /* 0x0000009a1a037223 */ /* 0x000fe40000000003 */
[----:B------:R-:W-:Y:S01]  /*6760*/  IMAD.X R7, R9, 0x1, R167, P4 ;  /* 0x0000000109077824 */ /* 0x000fe200020e06a7 */
[----:B------:R-:W-:-:S02]  /*6770*/  LEA.HI.X R11, R14, R11, R13, 0x2, P5 ;  /* 0x0000000b0e0b7211 */ /* 0x000fc400028f140d */
[----:B------:R-:W-:-:S05]  /*6780*/  F2FP.TF32.F32.PACK_B R3, R3 ;  /* 0x00000003ff03723e */ /* 0x000fca00024050ff */
[----:B------:R3:W-:Y:S01]  /*6790*/  @P3 STG.E desc[UR36][R6.64], R3 ;  /* 0x0000000306003986 */ /* 0x0007e2000c101924 */
[----:B------:R-:W-:Y:S05]  /*67a0*/  @!P2 BRA `(.L_x_159) ;  /* 0x000000000004a947 */ /* 0x000fea0003800000 */
[----:B------:R0:W5:Y:S02]  /*67b0*/  LDG.E.LTC128B R172, desc[UR36][R10.64+0x4] ;  /* 0x000004240aac7981 */ /* 0x000164000c1e1920 */
.L_x_159:
[----:B------:R-:W-:Y:S05]  /*67c0*/  BSYNC B1 ;  /* 0x0000000000017941 */ /* 0x000fea0003800000 */
.L_x_158:
[----:B-----5:R-:W-:Y:S01]  /*67d0*/  LOP3.LUT R12, R172, 0xffffe000, RZ, 0xc0, !PT ;  /* 0xffffe000ac0c7812 */ /* 0x020fe200078ec0ff */
[----:B------:R-:W-:Y:S01]  /*67e0*/  BSSY B1, `(.L_x_160) ;  /* 0x0000008000017945 */ /* 0x000fe20003800000 */
[----:B------:R-:W-:-:S03]  /*67f0*/  ISETP.GT.AND P3, PT, R0, 0x8, P0 ;  /* 0x000000080000780c */ /* 0x000fc60000764270 */
[----:B------:R-:W-:-:S04]  /*6800*/  FMUL R12, R12, R155 ;  /* 0x0000009b0c0c7220 */ /* 0x000fc80000400000 */
[----:B------:R-:W-:-:S05]  /*6810*/  FFMA R27, R27, R154, R12 ;  /* 0x0000009a1b1b7223 */ /* 0x000fca000000000c */
[----:B------:R-:W-:-:S05]  /*6820*/  F2FP.TF32.F32.PACK_B R27, R27 ;  /* 0x0000001bff1b723e */ /* 0x000fca00024050ff */
[----:B------:R0:W-:Y:S01]  /*6830*/  @P2 STG.E desc[UR36][R6.64+0x4], R27 ;  /* 0x0000041b06002986 */ /* 0x0001e2000c101924 */
[----:B------:R-:W-:Y:S05]  /*6840*/  @!P3 BRA `(.L_x_161) ;  /* 0x000000000004b947 */ /* 0x000fea0003800000 */
[----:B------:R0:W5:Y:S02]  /*6850*/  LDG.E.LTC128B R172, desc[UR36][R4.64+0x20] ;  /* 0x0000202404ac7981 */ /* 0x000164000c1e1920 */
.L_x_161:
[----:B------:R-:W-:Y:S05]  /*6860*/  BSYNC B1 ;  /* 0x0000000000017941 */ /* 0x000fea0003800000 */
.L_x_160:
[----:B0--3-5:R-:W-:Y:S01]  /*6870*/  LOP3.LUT R6, R172, 0xffffe000, RZ, 0xc0, !PT ;  /* 0xffffe000ac067812 */ /* 0x029fe200078ec0ff */
[----:B------:R-:W-:Y:S01]  /*6880*/  IMAD.MOV.U32 R7, RZ, RZ, R9 ;  /* 0x000000ffff077224 */ /* 0x000fe200078e0009 */
[----:B------:R-:W-:Y:S01]  /*6890*/  ISETP.GT.AND P2, PT, R0, 0x9, P0 ;  /* 0x000000090000780c */ /* 0x000fe20000744270 */
[----:B------:R-:W-:Y:S02]  /*68a0*/  BSSY B1, `(.L_x_162) ;  /* 0x0000008000017945 */ /* 0x000fe40003800000 */
[----:B------:R-:W-:Y:S01]  /*68b0*/  FMUL R3, R6, R155 ;  /* 0x0000009b06037220 */ /* 0x000fe20000400000 */
[----:B------:R-:W-:-:S03]  /*68c0*/  IMAD.MOV.U32 R6, RZ, RZ, R8 ;  /* 0x000000ffff067224 */ /* 0x000fc600078e0008 */
[----:B------:R-:W-:-:S05]  /*68d0*/  FFMA R3, R28, R154, R3 ;  /* 0x0000009a1c037223 */ /* 0x000fca0000000003 */
[----:B------:R-:W-:-:S05]  /*68e0*/  F2FP.TF32.F32.PACK_B R3, R3 ;  /* 0x00000003ff03723e */ /* 0x000fca00024050ff */
[----:B------:R0:W-:Y:S01]  /*68f0*/  @P3 STG.E desc[UR36][R6.64+0x20], R3 ;  /* 0x0000200306003986 */ /* 0x0001e2000c101924 */
[----:B------:R-:W-:Y:S05]  /*6900*/  @!P2 BRA `(.L_x_163) ;  /* 0x000000000004a947 */ /* 0x000fea0003800000 */
[----:B------:R3:W5:Y:S02]  /*6910*/  LDG.E.LTC128B R172, desc[UR36][R4.64+0x24] ;  /* 0x0000242404ac7981 */ /* 0x000764000c1e1920 */
.L_x_163:
[----:B------:R-:W-:Y:S05]  /*6920*/  BSYNC B1 ;  /* 0x0000000000017941 */ /* 0x000fea0003800000 */
.L_x_162:
        /* <DEDUP_REMOVED lines=9> */
.L_x_165:
[----:B------:R-:W-:Y:S05]  /*69c0*/  BSYNC B1 ;  /* 0x0000000000017941 */ /* 0x000fea0003800000 */
.L_x_164:
[----:B-----5:R-:W-:Y:S01]  /*69d0*/  LOP3.LUT R12, R172, 0xffffe000, RZ, 0xc0, !PT ;  /* 0xffffe000ac0c7812 */ /* 0x020fe200078ec0ff */
[----:B------:R-:W-:Y:S01]  /*69e0*/  BSSY B1, `(.L_x_166) ;  /* 0x000000a000017945 */ /* 0x000fe20003800000 */
[----:B------:R-:W-:Y:S02]  /*69f0*/  IADD3 R8, P3, R165, R8, RZ ;  /* 0x00000008a5087210 */ /* 0x000fe40007f7e0ff */
[----:B------:R-:W-:Y:S01]  /*6a00*/  ISETP.GT.AND P2, PT, R0, 0x9, P1 ;  /* 0x000000090000780c */ /* 0x000fe20000f44270 */
[----:B0-----:R-:W-:Y:S02]  /*6a10*/  FMUL R3, R12, R155 ;  /* 0x0000009b0c037220 */ /* 0x001fe40000400000 */
[----:B------:R-:W-:Y:S02]  /*6a20*/  IMAD.X R9, R167, 0x1, R9, P3 ;  /* 0x00000001a7097824 */ /* 0x000fe400018e0609 */
[----:B------:R-:W-:-:S05]  /*6a30*/  FFMA R3, R30, R154, R3 ;  /* 0x0000009a1e037223 */ /* 0x000fca0000000003 */
[----:B------:R-:W-:-:S05]  /*6a40*/  F2FP.TF32.F32.PACK_B R3, R3 ;  /* 0x00000003ff03723e */ /* 0x000fca00024050ff */
[----:B------:R0:W-:Y:S01]  /*6a50*/  @P4 STG.E desc[UR36][R8.64+0x20], R3 ;  /* 0x0000200308004986 */ /* 0x0001e2000c101924 */
[----:B------:R-:W-:Y:S05]  /*6a60*/  @!P2 BRA `(.L_x_167) ;  /* 0x000000000004a947 */ /* 0x000fea0003800000 */
[----:B------:R0:W5:Y:S02]  /*6a70*/  LDG.E.LTC128B R172, desc[UR36][R10.64+0x24] ;  /* 0x000024240aac7981 */ /* 0x000164000c1e1920 */
.L_x_167:
[----:B------:R-:W-:Y:S05]  /*6a80*/  BSYNC B1 ;  /* 0x0000000000017941 */ /* 0x000fea0003800000 */
.L_x_166:
[----:B0----5:R-:W-:Y:S01]  /*6a90*/  LOP3.LUT R8, R172, 0xffffe000, RZ, 0xc0, !PT ;  /* 0xffffe000ac087812 */ /* 0x021fe200078ec0ff */
[----:B------:R-:W-:Y:S01]  /*6aa0*/  BSSY B1, `(.L_x_168) ;  /* 0x000000a000017945 */ /* 0x000fe20003800000 */
[----:B------:R-:W-:-:S03]  /*6ab0*/  ISETP.GT.AND P3, PT, R0, 0x10, P0 ;  /* 0x000000100000780c */ /* 0x000fc60000764270 */
[----:B------:R-:W-:Y:S01]  /*6ac0*/  FMUL R12, R8, R155 ;  /* 0x0000009b080c7220 */ /* 0x000fe20000400000 */
[----:B------:R-:W-:-:S03]  /*6ad0*/  IADD3 R8, P4, P5, R165, R158, R93 ;  /* 0x0000009ea5087210 */ /* 0x000fc60007d9e05d */
[----:B------:R-:W-:Y:S01]  /*6ae0*/  FFMA R31, R31, R154, R12 ;  /* 0x0000009a1f1f7223 */ /* 0x000fe2000000000c */
[----:B------:R-:W-:-:S04]  /*6af0*/  IADD3.X R9, R167, R159, R95, P4, P5 ;  /* 0x0000009fa7097210 */ /* 0x000fc800027ea45f */
[----:B------:R-:W-:-:S05]  /*6b00*/  F2FP.TF32.F32.PACK_B R31, R31 ;  /* 0x0000001fff1f723e */ /* 0x000fca00024050ff */
[----:B------:R0:W-:Y:S01]  /*6b10*/  @P2 STG.E desc[UR36][R8.64+0x24], R31 ;  /* 0x0000241f08002986 */ /* 0x0001e2000c101924 */
[----:B------:R-:W-:Y:S05]  /*6b20*/  @!P3 BRA `(.L_x_169) ;  /* 0x000000000004b947 */ /* 0x000fea0003800000 */
[----:B------:R0:W5:Y:S02]  /*6b30*/  LDG.E.LTC128B R172, desc[UR36][R4.64+0x40] ;  /* 0x0000402404ac7981 */ /* 0x000164000c1e1920 */
.L_x_169:
[----:B------:R-:W-:Y:S05]  /*6b40*/  BSYNC B1 ;  /* 0x0000000000017941 */ /* 0x000fea0003800000 */
.L_x_168:
        /* <DEDUP_REMOVED lines=9> */
.L_x_171:
[----:B------:R-:W-:Y:S05]  /*6be0*/  BSYNC B1 ;  /* 0x0000000000017941 */ /* 0x000fea0003800000 */
.L_x_170:
        /* <DEDUP_REMOVED lines=9> */
.L_x_173:
[----:B------:R-:W-:Y:S05]  /*6c80*/  BSYNC B1 ;  /* 0x0000000000017941 */ /* 0x000fea0003800000 */
.L_x_172:
[----:B-----5:R-:W-:Y:S01]  /*6c90*/  LOP3.LUT R12, R172, 0xffffe000, RZ, 0xc0, !PT ;  /* 0xffffe000ac0c7812 */ /* 0x020fe200078ec0ff */
[----:B------:R-:W-:Y:S01]  /*6ca0*/  BSSY B1, `(.L_x_174) ;  /* 0x0000008000017945 */ /* 0x000fe20003800000 */
[----:B------:R-:W-:-:S03]  /*6cb0*/  ISETP.GT.AND P2, PT, R0, 0x11, P1 ;  /* 0x000000110000780c */ /* 0x000fc60000f44270 */
[----:B0-----:R-:W-:-:S04]  /*6cc0*/  FMUL R3, R12, R155 ;  /* 0x0000009b0c037220 */ /* 0x001fc80000400000 */
[----:B------:R-:W-:-:S05]  /*6cd0*/  FFMA R3, R34, R154, R3 ;  /* 0x0000009a22037223 */ /* 0x000fca0000000003 */
[----:B------:R-:W-:-:S05]  /*6ce0*/  F2FP.TF32.F32.PACK_B R3, R3 ;  /* 0x00000003ff03723e */ /* 0x000fca00024050ff */
[----:B------:R0:W-:Y:S01]  /*6cf0*/  @P3 STG.E desc[UR36][R8.64+0x40], R3 ;  /* 0x0000400308003986 */ /* 0x0001e2000c101924 */
[----:B------:R-:W-:Y:S05]  /*6d00*/  @!P2 BRA `(.L_x_175) ;  /* 0x000000000004a947 */ /* 0x000fea0003800000 */
[----:B------:R0:W5:Y:S02]  /*6d10*/  LDG.E.LTC128B R172, desc[UR36][R10.64+0x44] ;  /* 0x000044240aac7981 */ /* 0x000164000c1e1920 */
.L_x_175:
[----:B------:R-:W-:Y:S05]  /*6d20*/  BSYNC B1 ;  /* 0x0000000000017941 */ /* 0x000fea0003800000 */
.L_x_174:
        /* <DEDUP_REMOVED lines=9> */
.L_x_177:
[----:B------:R-:W-:Y:S05]  /*6dc0*/  BSYNC B1 ;  /* 0x0000000000017941 */ /* 0x000fea0003800000 */
.L_x_176:
        /* <DEDUP_REMOVED lines=9> */
.L_x_179:
[----:B------:R-:W-:Y:S05]  /*6e60*/  BSYNC B1 ;  /* 0x0000000000017941 */ /* 0x000fea0003800000 */
.L_x_178:
        /* <DEDUP_REMOVED lines=9> */
.L_x_181:
[----:B------:R-:W-:Y:S05]  /*6f00*/  BSYNC B1 ;  /* 0x0000000000017941 */ /* 0x000fea0003800000 */
.L_x_180:
        /* <DEDUP_REMOVED lines=9> */
.L_x_183:
[----:B------:R-:W-:Y:S05]  /*6fa0*/  BSYNC B1 ;  /* 0x0000000000017941 */ /* 0x000fea0003800000 */
.L_x_182:
        /* <DEDUP_REMOVED lines=9> */
.L_x_185:
[----:B------:R-:W-:Y:S05]  /*7040*/  BSYNC B1 ;  /* 0x0000000000017941 */ /* 0x000fea0003800000 */
.L_x_184:
        /* <DEDUP_REMOVED lines=9> */
.L_x_187:
[----:B------:R-:W-:Y:S05]  /*70e0*/  BSYNC B1 ;  /* 0x0000000000017941 */ /* 0x000fea0003800000 */
.L_x_186:
        /* <DEDUP_REMOVED lines=9> */
.L_x_189:
[----:B------:R-:W-:Y:S05]  /*7180*/  BSYNC B1 ;  /* 0x0000000000017941 */ /* 0x000fea0003800000 */
.L_x_188:
        /* <DEDUP_REMOVED lines=9> */
.L_x_191:
[----:B------:R-:W-:Y:S05]  /*7220*/  BSYNC B1 ;  /* 0x0000000000017941 */ /* 0x000fea0003800000 */
.L_x_190:
        /* <DEDUP_REMOVED lines=9> */
.L_x_193:
[----:B------:R-:W-:Y:S05]  /*72c0*/  BSYNC B1 ;  /* 0x0000000000017941 */ /* 0x000fea0003800000 */
.L_x_192:
        /* <DEDUP_REMOVED lines=9> */
.L_x_195:
[----:B------:R-:W-:Y:S05]  /*7360*/  BSYNC B1 ;  /* 0x0000000000017941 */ /* 0x000fea0003800000 */
.L_x_194:
        /* <DEDUP_REMOVED lines=9> */
.L_x_197:
[----:B------:R-:W-:Y:S05]  /*7400*/  BSYNC B1 ;  /* 0x0000000000017941 */ /* 0x000fea0003800000 */
.L_x_196:
        /* <DEDUP_REMOVED lines=9> */
.L_x_199:
[----:B------:R-:W-:Y:S05]  /*74a0*/  BSYNC B1 ;  /* 0x0000000000017941 */ /* 0x000fea0003800000 */
.L_x_198:
        /* <DEDUP_REMOVED lines=9> */
.L_x_201:
[----:B------:R-:W-:Y:S05]  /*7540*/  BSYNC B1 ;  /* 0x0000000000017941 */ /* 0x000fea0003800000 */
.L_x_200:
        /* <DEDUP_REMOVED lines=9> */
.L_x_203:
[----:B------:R-:W-:Y:S05]  /*75e0*/  BSYNC B1 ;  /* 0x0000000000017941 */ /* 0x000fea0003800000 */
.L_x_202:
        /* <DEDUP_REMOVED lines=9> */
.L_x_205:
[----:B------:R-:W-:Y:S05]  /*7680*/  BSYNC B1 ;  /* 0x0000000000017941 */ /* 0x000fea0003800000 */
.L_x_204:
        /* <DEDUP_REMOVED lines=9> */
.L_x_207:
[----:B------:R-:W-:Y:S05]  /*7720*/  BSYNC B1 ;  /* 0x0000000000017941 */ /* 0x000fea0003800000 */
.L_x_206:
        /* <DEDUP_REMOVED lines=9> */
.L_x_209:
[----:B------:R-:W-:Y:S05]  /*77c0*/  BSYNC B1 ;  /* 0x0000000000017941 */ /* 0x000fea0003800000 */
.L_x_208:
        /* <DEDUP_REMOVED lines=9> */
.L_x_211:
[----:B------:R-:W-:Y:S05]  /*7860*/  BSYNC B1 ;  /* 0x0000000000017941 */ /* 0x000fea0003800000 */
.L_x_210:
        /* <DEDUP_REMOVED lines=9> */
.L_x_213:
[----:B------:R-:W-:Y:S05]  /*7900*/  BSYNC B1 ;  /* 0x0000000000017941 */ /* 0x000fea0003800000 */
.L_x_212:
        /* <DEDUP_REMOVED lines=9> */
.L_x_215:
[----:B------:R-:W-:Y:S05]  /*79a0*/  BSYNC B1 ;  /* 0x0000000000017941 */ /* 0x000fea0003800000 */
.L_x_214:
        /* <DEDUP_REMOVED lines=9> */
.L_x_217:
[----:B------:R-:W-:Y:S05]  /*7a40*/  BSYNC B1 ;  /* 0x0000000000017941 */ /* 0x000fea0003800000 */
.L_x_216:
        /* <DEDUP_REMOVED lines=9> */
.L_x_219:
[----:B------:R-:W-:Y:S05]  /*7ae0*/  BSYNC B1 ;  /* 0x0000000000017941 */ /* 0x000fea0003800000 */
.L_x_218:
        /* <DEDUP_REMOVED lines=9> */
.L_x_221:
[----:B------:R-:W-:Y:S05]  /*7b80*/  BSYNC B1 ;  /* 0x0000000000017941 */ /* 0x000fea0003800000 */
.L_x_220:
        /* <DEDUP_REMOVED lines=9> */
.L_x_223:
[----:B------:R-:W-:Y:S05]  /*7c20*/  BSYNC B1 ;  /* 0x0000000000017941 */ /* 0x000fea0003800000 */
.L_x_222:
        /* <DEDUP_REMOVED lines=9> */
.L_x_225:
[----:B------:R-:W-:Y:S05]  /*7cc0*/  BSYNC B1 ;  /* 0x0000000000017941 */ /* 0x000fea0003800000 */
.L_x_224:
        /* <DEDUP_REMOVED lines=9> */
.L_x_227:
[----:B------:R-:W-:Y:S05]  /*7d60*/  BSYNC B1 ;  /* 0x0000000000017941 */ /* 0x000fea0003800000 */
.L_x_226:
        /* <DEDUP_REMOVED lines=9> */
.L_x_229:
[----:B------:R-:W-:Y:S05]  /*7e00*/  BSYNC B1 ;  /* 0x0000000000017941 */ /* 0x000fea0003800000 */
.L_x_228:
        /* <DEDUP_REMOVED lines=9> */
.L_x_231:
[----:B------:R-:W-:Y:S05]  /*7ea0*/  BSYNC B1 ;  /* 0x0000000000017941 */ /* 0x000fea0003800000 */
.L_x_230:
        /* <DEDUP_REMOVED lines=9> */
.L_x_233:
[----:B------:R-:W-:Y:S05]  /*7f40*/  BSYNC B1 ;  /* 0x0000000000017941 */ /* 0x000fea0003800000 */
.L_x_232:
        /* <DEDUP_REMOVED lines=9> */
.L_x_235:
[----:B------:R-:W-:Y:S05]  /*7fe0*/  BSYNC B1 ;  /* 0x0000000000017941 */ /* 0x000fea0003800000 */
.L_x_234:
        /* <DEDUP_REMOVED lines=9> */
.L_x_237:
[----:B------:R-:W-:Y:S05]  /*8080*/  BSYNC B1 ;  /* 0x0000000000017941 */ /* 0x000fea0003800000 */
.L_x_236:
        /* <DEDUP_REMOVED lines=9> */
.L_x_239:
[----:B------:R-:W-:Y:S05]  /*8120*/  BSYNC B1 ;  /* 0x0000000000017941 */ /* 0x000fea0003800000 */
.L_x_238:
        /* <DEDUP_REMOVED lines=9> */
.L_x_241:
[----:B------:R-:W-:Y:S05]  /*81c0*/  BSYNC B1 ;  /* 0x0000000000017941 */ /* 0x000fea0003800000 */
.L_x_240:
        /* <DEDUP_REMOVED lines=9> */
.L_x_243:
[----:B------:R-:W-:Y:S05]  /*8260*/  BSYNC B1 ;  /* 0x0000000000017941 */ /* 0x000fea0003800000 */
.L_x_242:
        /* <DEDUP_REMOVED lines=9> */
.L_x_245:
[----:B------:R-:W-:Y:S05]  /*8300*/  BSYNC B1 ;  /* 0x0000000000017941 */ /* 0x000fea0003800000 */
.L_x_244:
        /* <DEDUP_REMOVED lines=9> */
.L_x_247:
[----:B------:R-:W-:Y:S05]  /*83a0*/  BSYNC B1 ;  /* 0x0000000000017941 */ /* 0x000fea0003800000 */
.L_x_246:
        /* <DEDUP_REMOVED lines=9> */
.L_x_249:
[----:B------:R-:W-:Y:S05]  /*8440*/  BSYNC B1 ;  /* 0x0000000000017941 */ /* 0x000fea0003800000 */
.L_x_248:
        /* <DEDUP_REMOVED lines=9> */
.L_x_251:
[----:B------:R-:W-:Y:S05]  /*84e0*/  BSYNC B1 ;  /* 0x0000000000017941 */ /* 0x000fea0003800000 */
.L_x_250:
        /* <DEDUP_REMOVED lines=9> */
.L_x_253:
[----:B------:R-:W-:Y:S05]  /*8580*/  BSYNC B1 ;  /* 0x0000000000017941 */ /* 0x000fea0003800000 */
.L_x_252:
        /* <DEDUP_REMOVED lines=9> */
.L_x_255:
[----:B------:R-:W-:Y:S05]  /*8620*/  BSYNC B1 ;  /* 0x0000000000017941 */ /* 0x000fea0003800000 */
.L_x_254:
        /* <DEDUP_REMOVED lines=9> */
.L_x_257:
[----:B------:R-:W-:Y:S05]  /*86c0*/  BSYNC B1 ;  /* 0x0000000000017941 */ /* 0x000fea0003800000 */
.L_x_256:
        /* <DEDUP_REMOVED lines=9> */
.L_x_259:
[----:B------:R-:W-:Y:S05]  /*8760*/  BSYNC B1 ;  /* 0x0000000000017941 */ /* 0x000fea0003800000 */
.L_x_258:
        /* <DEDUP_REMOVED lines=9> */
.L_x_261:
[----:B------:R-:W-:Y:S05]  /*8800*/  BSYNC B1 ;  /* 0x0000000000017941 */ /* 0x000fea0003800000 */
.L_x_260:
        /* <DEDUP_REMOVED lines=9> */
.L_x_263:
[----:B------:R-:W-:Y:S05]  /*88a0*/  BSYNC B1 ;  /* 0x0000000000017941 */ /* 0x000fea0003800000 */
.L_x_262:
        /* <DEDUP_REMOVED lines=9> */
.L_x_265:
[----:B------:R-:W-:Y:S05]  /*8940*/  BSYNC B1 ;  /* 0x0000000000017941 */ /* 0x000fea0003800000 */
.L_x_264:
        /* <DEDUP_REMOVED lines=9> */
.L_x_267:
[----:B------:R-:W-:Y:S05]  /*89e0*/  BSYNC B1 ;  /* 0x0000000000017941 */ /* 0x000fea0003800000 */
.L_x_266:
        /* <DEDUP_REMOVED lines=9> */
.L_x_269:
[----:B------:R-:W-:Y:S05]  /*8a80*/  BSYNC B1 ;  /* 0x0000000000017941 */ /* 0x000fea0003800000 */
.L_x_268:
        /* <DEDUP_REMOVED lines=9> */
.L_x_271:
[----:B------:R-:W-:Y:S05]  /*8b20*/  BSYNC B1 ;  /* 0x0000000000017941 */ /* 0x000fea0003800000 */
.L_x_270:
        /* <DEDUP_REMOVED lines=9> */
.L_x_273:
[----:B------:R-:W-:Y:S05]  /*8bc0*/  BSYNC B1 ;  /* 0x0000000000017941 */ /* 0x000fea0003800000 */
.L_x_272:
        /* <DEDUP_REMOVED lines=9> */
.L_x_275:
[----:B------:R-:W-:Y:S05]  /*8c60*/  BSYNC B1 ;  /* 0x0000000000017941 */ /* 0x000fea0003800000 */
.L_x_274:
[----:B0-23-5:R-:W-:Y:S01]  /*8c70*/  LOP3.LUT R4, R172, 0xffffe000, RZ, 0xc0, !PT ;  /* 0xffffe000ac047812 */ /* 0x02dfe200078ec0ff */
        /* <DEDUP_REMOVED lines=8> */
.L_x_277:
[----:B------:R-:W-:Y:S05]  /*8d00*/  BSYNC B1 ;  /* 0x0000000000017941 */ /* 0x000fea0003800000 */
.L_x_276:
[----:B-----5:R-:W-:Y:S01]  /*8d10*/  LOP3.LUT R4, R172, 0xffffe000, RZ, 0xc0, !PT ;  /* 0xffffe000ac047812 */ /* 0x020fe200078ec0ff */
[----:B------:R-:W-:Y:S01]  /*8d20*/  @P2 IMAD.MOV.U32 R5, RZ, RZ, R9 ;  /* 0x000000ffff052224 */ /* 0x000fe200078e0009 */
[----:B------:R-:W-:Y:S01]  /*8d30*/  ISETP.GT.AND P1, PT, R0, 0x79, P1 ;  /* 0x000000790000780c */ /* 0x000fe20000f24270 */
[----:B------:R-:W-:Y:S02]  /*8d40*/  BSSY B1, `(.L_x_278) ;  /* 0x0000008000017945 */ /* 0x000fe40003800000 */
[----:B------:R-:W-:Y:S01]  /*8d50*/  FMUL R3, R4, R155 ;  /* 0x0000009b04037220 */ /* 0x000fe20000400000 */
[----:B------:R-:W-:-:S03]  /*8d60*/  @P2 IMAD.MOV.U32 R4, RZ, RZ, R8 ;  /* 0x000000ffff042224 */ /* 0x000fc600078e0008 */
[----:B------:R-:W-:-:S05]  /*8d70*/  FFMA R3, R86, R154, R3 ;  /* 0x0000009a56037223 */ /* 0x000fca0000000003 */
[----:B------:R-:W-:-:S05]  /*8d80*/  F2FP.TF32.F32.PACK_B R3, R3 ;  /* 0x00000003ff03723e */ /* 0x000fca00024050ff */
[----:B------:R3:W-:Y:S01]  /*8d90*/  @P2 STG.E desc[UR36][R4.64+0x1e0], R3 ;  /* 0x0001e00304002986 */ /* 0x0007e2000c101924 */
[----:B------:R-:W-:Y:S05]  /*8da0*/  @!P1 BRA `(.L_x_279) ;  /* 0x0000000000049947 */ /* 0x000fea0003800000 */
[----:B------:R0:W5:Y:S02]  /*8db0*/  LDG.E.LTC128B R172, desc[UR36][R10.64+0x1e4] ;  /* 0x0001e4240aac7981 */ /* 0x000164000c1e1920 */
.L_x_279:
[----:B------:R-:W-:Y:S05]  /*8dc0*/  BSYNC B1 ;  /* 0x0000000000017941 */ /* 0x000fea0003800000 */
.L_x_278:
[----:B------:R-:W-:Y:S05]  /*8dd0*/  @!P1 BRA `(.L_x_280) ;  /* 0x00000024003c9947 */ /* 0x000fea0003800000 */
[----:B-----5:R-:W-:-:S05]  /*8de0*/  LOP3.LUT R172, R172, 0xffffe000, RZ, 0xc0, !PT ;  /* 0xffffe000acac7812 */ /* 0x020fca00078ec0ff */
[----:B------:R-:W-:-:S04]  /*8df0*/  FMUL R172, R172, R155 ;  /* 0x0000009bacac7220 */ /* 0x000fc80000400000 */
[----:B------:R-:W-:-:S05]  /*8e00*/  FFMA R87, R87, R154, R172 ;  /* 0x0000009a57577223 */ /* 0x000fca00000000ac */
[----:B------:R-:W-:-:S05]  /*8e10*/  F2FP.TF32.F32.PACK_B R87, R87 ;  /* 0x00000057ff57723e */ /* 0x000fca00024050ff */
[----:B------:R0:W-:Y:S01]  /*8e20*/  STG.E desc[UR36][R8.64+0x1e4], R87 ;  /* 0x0001e45708007986 */ /* 0x0001e2000c101924 */
[----:B------:R-:W-:Y:S05]  /*8e30*/  BRA `(.L_x_280) ;  /* 0x0000002400247947 */ /* 0x000fea0003800000 */
.L_x_29:
[----:B------:R-:W-:Y:S01]  /*8e40*/  ULDC.64 UR4, c[0x0][0x5c0] ;  /* 0x0001700000047ab9 */ /* 0x000fe20000000a00 */
[-C--:B------:R-:W-:Y:S01]  /*8e50*/  FMUL R15, R88, R154.reuse ;  /* 0x0000009a580f7220 */ /* 0x080fe20000400000 */
[----:B------:R-:W-:Y:S01]  /*8e60*/  LEA R6, P0, R168, UR4, 0x2 ;  /* 0x00000004a8067c11 */ /* 0x000fe2000f8010ff */
[----:B------:R-:W-:Y:S01]  /*8e70*/  IMAD.SHL.U32 R11, R4, 0x20, RZ ;  /* 0x00000020040b7824 */ /* 0x000fe200078e00ff */
[----:B------:R-:W-:Y:S01]  /*8e80*/  ISETP.GT.AND P5, PT, R0, 0x1, P3 ;  /* 0x000000010000780c */ /* 0x000fe20001fa4270 */
[-C--:B------:R-:W-:Y:S01]  /*8e90*/  FMUL R89, R89, R154.reuse ;  /* 0x0000009a59597220 */ /* 0x080fe20000400000 */
[----:B------:R-:W-:Y:S01]  /*8ea0*/  LEA.HI.X R7, R168, UR5, R171, 0x2, P0 ;  /* 0x00000005a8077c11 */ /* 0x000fe200080f14ab */
[-C--:B------:R-:W-:Y:S01]  /*8eb0*/  FMUL R21, R90, R154.reuse ;  /* 0x0000009a5a157220 */ /* 0x080fe20000400000 */
[----:B------:R-:W-:Y:S01]  /*8ec0*/  ISETP.GT.AND P0, PT, R3, 0x8, PT ;  /* 0x000000080300780c */ /* 0x000fe20003f04270 */
[-C--:B------:R-:W-:Y:S01]  /*8ed0*/  FMUL R91, R91, R154.reuse ;  /* 0x0000009a5b5b7220 */ /* 0x080fe20000400000 */
[----:B------:R-:W-:Y:S01]  /*8ee0*/  F2FP.TF32.F32.PACK_B R15, R15 ;  /* 0x0000000fff0f723e */ /* 0x000fe200024050ff */
[-C--:B------:R-:W-:Y:S01]  /*8ef0*/  FMUL R93, R93, R154.reuse ;  /* 0x0000009a5d5d7220 */ /* 0x080fe20000400000 */
[----:B------:R-:W-:Y:S01]  /*8f00*/  ISETP.GT.AND P1, PT, R0, RZ, P0 ;  /* 0x000000ff0000720c */ /* 0x000fe20000724270 */
[-C--:B------:R-:W-:Y:S01]  /*8f10*/  FMUL R23, R94, R154.reuse ;  /* 0x0000009a5e177220 */ /* 0x080fe20000400000 */
[----:B------:R-:W-:Y:S01]  /*8f20*/  ISETP.GT.AND P4, PT, R0, 0x1, P0 ;  /* 0x000000010000780c */ /* 0x000fe20000784270 */
[----:B------:R0:W-:Y:S01]  /*8f30*/  @P2 STG.E desc[UR36][R6.64], R15 ;  /* 0x0000000f06002986 */ /* 0x0001e2000c101924 */
[----:B------:R-:W-:Y:S01]  /*8f40*/  SHF.L.U64.HI R9, R4, 0x5, R5 ;  /* 0x0000000504097819 */ /* 0x000fe20000010205 */
[----:B------:R-:W-:Y:S01]  /*8f50*/  FMUL R95, R95, R154 ;  /* 0x0000009a5f5f7220 */ /* 0x000fe20000400000 */
[----:B------:R-:W-:Y:S01]  /*8f60*/  IADD3 R12, P2, R11, R6, RZ ;  /* 0x000000060b0c7210 */ /* 0x000fe20007f5e0ff */
[-C--:B------:R-:W-:Y:S01]  /*8f70*/  FMUL R97, R97, R154.reuse ;  /* 0x0000009a61617220 */ /* 0x080fe20000400000 */
[----:B------:R-:W-:Y:S01]  /*8f80*/  F2FP.TF32.F32.PACK_B R89, R89 ;  /* 0x00000059ff59723e */ /* 0x000fe200024050ff */
[-C--:B------:R-:W-:Y:S01]  /*8f90*/  FMUL R99, R99, R154.reuse ;  /* 0x0000009a63637220 */ /* 0x080fe20000400000 */
[----:B------:R-:W-:Y:S01]  /*8fa0*/  F2FP.TF32.F32.PACK_B R21, R21 ;  /* 0x00000015ff15723e */ /* 0x000fe200024050ff */
[----:B------:R-:W-:Y:S01]  /*8fb0*/  IMAD.X R13, R9, 0x1, R7, P2 ;  /* 0x00000001090d7824 */ /* 0x000fe200010e0607 */
[----:B------:R-:W-:Y:S01]  /*8fc0*/  F2FP.TF32.F32.PACK_B R91, R91 ;  /* 0x0000005bff5b723e */ /* 0x000fe200024050ff */
[----:B------:R-:W-:Y:S01]  /*8fd0*/  @P5 STG.E desc[UR36][R6.64+0x4], R89 ;  /* 0x0000045906005986 */ /* 0x000fe2000c101924 */
[----:B------:R-:W-:Y:S01]  /*8fe0*/  ISETP.GT.AND P5, PT, R0, 0x8, P3 ;  /* 0x000000080000780c */ /* 0x000fe20001fa4270 */
[-C--:B0-----:R-:W-:Y:S01]  /*8ff0*/  FMUL R15, R92, R154.reuse ;  /* 0x0000009a5c0f7220 */ /* 0x081fe20000400000 */
[C---:B------:R-:W-:Y:S01]  /*9000*/  ISETP.GT.AND P2, PT, R0.reuse, 0x9, P3 ;  /* 0x000000090000780c */ /* 0x040fe20001f44270 */
[----:B------:R0:W-:Y:S01]  /*9010*/  @P1 STG.E desc[UR36][R12.64], R21 ;  /* 0x000000150c001986 */ /* 0x0001e2000c101924 */
[C---:B------:R-:W-:Y:S01]  /*9020*/  ISETP.GT.AND P1, PT, R0.reuse, 0x8, P0 ;  /* 0x000000080000780c */ /* 0x040fe20000724270 */
[-C--:B------:R-:W-:Y:S01]  /*9030*/  FMUL R101, R101, R154.reuse ;  /* 0x0000009a65657220 */ /* 0x080fe20000400000 */
[----:B------:R-:W-:Y:S01]  /*9040*/  F2FP.TF32.F32.PACK_B R15, R15 ;  /* 0x0000000fff0f723e */ /* 0x000fe200024050ff */
[----:B------:R-:W-:Y:S01]  /*9050*/  @P4 STG.E desc[UR36][R12.64+0x4], R91 ;  /* 0x0000045b0c004986 */ /* 0x000fe2000c101924 */
[----:B------:R-:W-:Y:S01]  /*9060*/  ISETP.GT.AND P4, PT, R0, 0x9, P0 ;  /* 0x000000090000780c */ /* 0x000fe20000784270 */
[-C--:B------:R-:W-:Y:S01]  /*9070*/  FMUL R103, R103, R154.reuse ;  /* 0x0000009a67677220 */ /* 0x080fe20000400000 */
[----:B------:R-:W-:Y:S01]  /*9080*/  F2FP.TF32.F32.PACK_B R93, R93 ;  /* 0x0000005dff5d723e */ /* 0x000fe200024050ff */
[-C--:B------:R-:W-:Y:S01]  /*9090*/  FMUL R105, R105, R154.reuse ;  /* 0x0000009a69697220 */ /* 0x080fe20000400000 */
[----:B------:R-:W-:Y:S01]  /*90a0*/  F2FP.TF32.F32.PACK_B R23, R23 ;  /* 0x00000017ff17723e */ /* 0x000fe200024050ff */
[----:B------:R1:W-:Y:S01]  /*90b0*/  @P5 STG.E desc[UR36][R6.64+0x20], R15 ;  /* 0x0000200f06005986 */ /* 0x0003e2000c101924 */
[----:B------:R-:W-:Y:S01]  /*90c0*/  F2FP.TF32.F32.PACK_B R95, R95 ;  /* 0x0000005fff5f723e */ /* 0x000fe200024050ff */
[-C--:B0-----:R-:W-:Y:S01]  /*90d0*/  FMUL R21, R96, R154.reuse ;  /* 0x0000009a60157220 */ /* 0x081fe20000400000 */
[C---:B------:R-:W-:Y:S01]  /*90e0*/  ISETP.GT.AND P5, PT, R0.reuse, 0x10, P3 ;  /* 0x000000100000780c */ /* 0x040fe20001fa4270 */
[----:B------:R-:W-:Y:S01]  /*90f0*/  @P2 STG.E desc[UR36][R6.64+0x24], R93 ;  /* 0x0000245d06002986 */ /* 0x000fe2000c101924 */
[C---:B------:R-:W-:Y:S01]  /*9100*/  ISETP.GT.AND P2, PT, R0.reuse, 0x11, P3 ;  /* 0x000000110000780c */ /* 0x040fe20001f44270 */
[-C--:B------:R-:W-:Y:S01]  /*9110*/  FMUL R107, R107, R154.reuse ;  /* 0x0000009a6b6b7220 */ /* 0x080fe20000400000 */
[----:B------:R-:W-:Y:S01]  /*9120*/  F2FP.TF32.F32.PACK_B R21, R21 ;  /* 0x00000015ff15723e */ /* 0x000fe200024050ff */
[----:B------:R0:W-:Y:S01]  /*9130*/  @P1 STG.E desc[UR36][R12.64+0x20], R23 ;  /* 0x000020170c001986 */ /* 0x0001e2000c101924 */
[C---:B------:R-:W-:Y:S01]  /*9140*/  ISETP.GT.AND P1, PT, R0.reuse, 0x10, P0 ;  /* 0x000000100000780c */ /* 0x040fe20000724270 */
[-C--:B------:R-:W-:Y:S01]  /*9150*/  FMUL R109, R109, R154.reuse ;  /* 0x0000009a6d6d7220 */ /* 0x080fe20000400000 */
[----:B------:R-:W-:Y:S01]  /*9160*/  F2FP.TF32.F32.PACK_B R97, R97 ;  /* 0x00000061ff61723e */ /* 0x000fe200024050ff */
[----:B------:R-:W-:Y:S01]  /*9170*/  @P4 STG.E desc[UR36][R12.64+0x24], R95 ;  /* 0x0000245f0c004986 */ /* 0x000fe2000c101924 */
[----:B------:R-:W-:Y:S01]  /*9180*/  ISETP.GT.AND P4, PT, R0, 0x11, P0 ;  /* 0x000000110000780c */ /* 0x000fe20000784270 */
[-C--:B-1----:R-:W-:Y:S01]  /*9190*/  FMUL R15, R98, R154.reuse ;  /* 0x0000009a620f7220 */ /* 0x082fe20000400000 */
[----:B------:R-:W-:Y:S01]  /*91a0*/  F2FP.TF32.F32.PACK_B R99, R99 ;  /* 0x00000063ff63723e */ /* 0x000fe200024050ff */
[----:B------:R1:W-:Y:S01]  /*91b0*/  @P5 STG.E desc[UR36][R6.64+0x40], R21 ;  /* 0x0000401506005986 */ /* 0x0003e2000c101924 */
[C---:B------:R-:W-:Y:S01]  /*91c0*/  ISETP.GT.AND P5, PT, R0.reuse, 0x18, P3 ;  /* 0x000000180000780c */ /* 0x040fe20001fa4270 */
[-C--:B------:R-:W-:Y:S01]  /*91d0*/  FMUL R111, R111, R154.reuse ;  /* 0x0000009a6f6f7220 */ /* 0x080fe20000400000 */
[----:B------:R-:W-:Y:S01]  /*91e0*/  F2FP.TF32.F32.PACK_B R15, R15 ;  /* 0x0000000fff0f723e */ /* 0x000fe200024050ff */
[----:B------:R-:W-:Y:S01]  /*91f0*/  @P2 STG.E desc[UR36][R6.64+0x44], R97 ;  /* 0x0000446106002986 */ /* 0x000fe2000c101924 */
[----:B------:R-:W-:Y:S01]  /*9200*/  ISETP.GT.AND P2, PT, R0, 0x19, P3 ;  /* 0x000000190000780c */ /* 0x000fe20001f44270 */
[-C--:B0-----:R-:W-:Y:S01]  /*9210*/  FMUL R23, R100, R154.reuse ;  /* 0x0000009a64177220 */ /* 0x081fe20000400000 */
        /* <DEDUP_REMOVED lines=177> */
[----:B------:R-:W-:Y:S01]  /*9d30*/  @P1 STG.E desc[UR36][R12.64+0x1a0], R23 ;  /* 0x0001a0170c001986 */ /* 0x000fe2000c101924 */
        /* <DEDUP_REMOVED lines=11> */
[-C--:B------:R-:W-:Y:S01]  /*9df0*/  FMUL R33, R33, R154.reuse ;  /* 0x0000009a21217220 */ /* 0x080fe20000400000 */
[----:B------:R-:W-:Y:S01]  /*9e00*/  ISETP.GT.AND P3, PT, R0, 0x79, P3 ;  /* 0x000000790000780c */ /* 0x000fe20001f64270 */
[----:B------:R-:W-:Y:S01]  /*9e10*/  @P1 STG.E desc[UR36][R6.64+0x1c4], R145 ;  /* 0x0001c49106001986 */ /* 0x000fe2000c101924 */
[----:B------:R-:W-:Y:S01]  /*9e20*/  ISETP.GT.AND P1, PT, R3, 0x80, PT ;  /* 0x000000800300780c */ /* 0x000fe20003f24270 */
[-C--:B------:R-:W-:Y:S01]  /*9e30*/  FMUL R35, R35, R154.reuse ;  /* 0x0000009a23237220 */ /* 0x080fe20000400000 */
[----:B------:R-:W-:Y:S01]  /*9e40*/  F2FP.TF32.F32.PACK_B R149, R149 ;  /* 0x00000095ff95723e */ /* 0x000fe200024050ff */
[----:B------:R1:W-:Y:S01]  /*9e50*/  @P2 STG.E desc[UR36][R12.64+0x1c0], R15 ;  /* 0x0001c00f0c002986 */ /* 0x0003e2000c101924 */
[----:B------:R-:W-:Y:S01]  /*9e60*/  ISETP.GT.AND P2, PT, R3, 0x88, PT ;  /* 0x000000880300780c */ /* 0x000fe20003f44270 */
[-C--:B------:R-:W-:Y:S01]  /*9e70*/  FMUL R3, R148, R154.reuse ;  /* 0x0000009a94037220 */ /* 0x080fe20000400000 */
[-C--:B0-----:R-:W-:Y:S01]  /*9e80*/  FMUL R21, R150, R154.reuse ;  /* 0x0000009a96157220 */ /* 0x081fe20000400000 */
[----:B------:R-:W-:Y:S01]  /*9e90*/  @P4 STG.E desc[UR36][R12.64+0x1c4], R147 ;  /* 0x0001c4930c004986 */ /* 0x000fe2000c101924 */
[C---:B------:R-:W-:Y:S01]  /*9ea0*/  ISETP.GT.AND P4, PT, R0.reuse, 0x78, P0 ;  /* 0x000000780000780c */ /* 0x040fe20000784270 */
[-C--:B------:R-:W-:Y:S01]  /*9eb0*/  FMUL R37, R37, R154.reuse ;  /* 0x0000009a25257220 */ /* 0x080fe20000400000 */
[----:B------:R-:W-:Y:S01]  /*9ec0*/  ISETP.GT.AND P0, PT, R0, 0x79, P0 ;  /* 0x000000790000780c */ /* 0x000fe20000704270 */
[-C--:B------:R-:W-:Y:S01]  /*9ed0*/  FMUL R39, R39, R154.reuse ;  /* 0x0000009a27277220 */ /* 0x080fe20000400000 */
[----:B------:R-:W-:Y:S01]  /*9ee0*/  F2FP.TF32.F32.PACK_B R3, R3 ;  /* 0x00000003ff03723e */ /* 0x000fe200024050ff */
[-C--:B------:R-:W-:Y:S01]  /*9ef0*/  FMUL R41, R41, R154.reuse ;  /* 0x0000009a29297220 */ /* 0x080fe20000400000 */
[----:B------:R-:W-:Y:S01]  /*9f00*/  F2FP.TF32.F32.PACK_B R21, R21 ;  /* 0x00000015ff15723e */ /* 0x000fe200024050ff */
[C---:B-1----:R-:W-:Y:S01]  /*9f10*/  IMAD.SHL.U32 R15, R4.reuse, 0x200, RZ ;  /* 0x00000200040f7824 */ /* 0x042fe200078e00ff */
[----:B------:R-:W-:Y:S01]  /*9f20*/  F2FP.TF32.F32.PACK_B R151, R151 ;  /* 0x00000097ff97723e */ /* 0x000fe200024050ff */
[----:B------:R0:W-:Y:S01]  /*9f30*/  @P5 STG.E desc[UR36][R6.64+0x1e0], R3 ;  /* 0x0001e00306005986 */ /* 0x0001e2000c101924 */
[----:B------:R-:W-:Y:S01]  /*9f40*/  SHF.L.U64.HI R5, R4, 0x9, R5 ;  /* 0x0000000904057819 */ /* 0x000fe20000010205 */
[----:B------:R-:W-:Y:S01]  /*9f50*/  FMUL R43, R43, R154 ;  /* 0x0000009a2b2b7220 */ /* 0x000fe20000400000 */
[----:B------:R-:W-:Y:S01]  /*9f60*/  F2FP.TF32.F32.PACK_B R25, R25 ;  /* 0x00000019ff19723e */ /* 0x000fe200024050ff */
[----:B------:R-:W-:Y:S01]  /*9f70*/  @P3 STG.E desc[UR36][R6.64+0x1e4], R149 ;  /* 0x0001e49506003986 */ /* 0x000fe2000c101924 */
[----:B------:R-:W-:Y:S01]  /*9f80*/  IADD3 R4, P3, R15, R6, RZ ;  /* 0x000000060f047210 */ /* 0x000fe20007f7e0ff */
[----:B------:R-:W-:Y:S01]  /*9f90*/  FMUL R45, R45, R154 ;  /* 0x0000009a2d2d7220 */ /* 0x000fe20000400000 */
[----:B------:R-:W-:Y:S01]  /*9fa0*/  F2FP.TF32.F32.PACK_B R27, R27 ;  /* 0x0000001bff1b723e */ /* 0x000fe200024050ff */
[----:B------:R1:W-:Y:S01]  /*9fb0*/  @P4 STG.E desc[UR36][R12.64+0x1e0], R21 ;  /* 0x0001e0150c004986 */ /* 0x0003e2000c101924 */
[----:B------:R-:W-:Y:S01]  /*9fc0*/  IADD3 R14, P4, P5, R11, R6, R15 ;  /* 0x000000060b0e7210 */ /* 0x000fe20007d9e00f */
[-C--:B------:R-:W-:Y:S01]  /*9fd0*/  FMUL R47, R47, R154.reuse ;  /* 0x0000009a2f2f7220 */ /* 0x080fe20000400000 */
[----:B------:R-:W-:Y:S01]  /*9fe0*/  F2FP.TF32.F32.PACK_B R29, R29 ;  /* 0x0000001dff1d723e */ /* 0x000fe200024050ff */
[----:B------:R2:W-:Y:S01]  /*9ff0*/  @P0 STG.E desc[UR36][R12.64+0x1e4], R151 ;  /* 0x0001e4970c000986 */ /* 0x0005e2000c101924 */
[----:B------:R-:W-:Y:S01]  /*a000*/  ISETP.GT.AND P0, PT, R0, RZ, P1 ;  /* 0x000000ff0000720c */ /* 0x000fe20000f04270 */
[-C--:B0-----:R-:W-:Y:S01]  /*a010*/  FMUL R3, R24, R154.reuse ;  /* 0x0000009a18037220 */ /* 0x081fe20000400000 */
[----:B------:R-:W-:Y:S01]  /*a020*/  IADD3.X R15, R9, R7, R5, P4, P5 ;  /* 0x00000007090f7210 */ /* 0x000fe200027ea405 */
[----:B------:R-:W-:Y:S01]  /*a030*/  IMAD.X R5, R5, 0x1, R7, P3 ;  /* 0x0000000105057824 */ /* 0x000fe200018e0607 */
[C---:B------:R-:W-:Y:S01]  /*a040*/  ISETP.GT.AND P5, PT, R0.reuse, 0x1, P1 ;  /* 0x000000010000780c */ /* 0x040fe20000fa4270 */
[-C--:B------:R-:W-:Y:S01]  /*a050*/  FMUL R49, R49, R154.reuse ;  /* 0x0000009a31317220 */ /* 0x080fe20000400000 */
[----:B------:R-:W-:Y:S01]  /*a060*/  ISETP.GT.AND P4, PT, R0, RZ, P2 ;  /* 0x000000ff0000720c */ /* 0x000fe20001784270 */
[-C--:B-1----:R-:W-:Y:S01]  /*a070*/  FMUL R21, R26, R154.reuse ;  /* 0x0000009a1a157220 */ /* 0x082fe20000400000 */
[----:B------:R-:W-:Y:S01]  /*a080*/  F2FP.TF32.F32.PACK_B R3, R3 ;  /* 0x00000003ff03723e */ /* 0x000fe200024050ff */
[----:B------:R-:W-:Y:S01]  /*a090*/  FMUL R51, R51, R154 ;  /* 0x0000009a33337220 */ /* 0x000fe20000400000 */
[----:B------:R-:W-:Y:S01]  /*a0a0*/  IADD3 R6, P3, R11, R4, RZ ;  /* 0x000000040b067210 */ /* 0x000fe20007f7e0ff */
[-C--:B--2---:R-:W-:Y:S01]  /*a0b0*/  FMUL R13, R28, R154.reuse ;  /* 0x0000009a1c0d7220 */ /* 0x084fe20000400000 */
[----:B------:R-:W-:Y:S01]  /*a0c0*/  F2FP.TF32.F32.PACK_B R21, R21 ;  /* 0x00000015ff15723e */ /* 0x000fe200024050ff */
[----:B------:R0:W-:Y:S01]  /*a0d0*/  @P0 STG.E desc[UR36][R4.64], R3 ;  /* 0x0000000304000986 */ /* 0x0001e2000c101924 */
[C---:B------:R-:W-:Y:S01]  /*a0e0*/  ISETP.GT.AND P0, PT, R0.reuse, 0x1, P2 ;  /* 0x000000010000780c */ /* 0x040fe20001704270 */
[--C-:B------:R-:W-:Y:S01]  /*a0f0*/  IMAD.X R7, R9, 0x1, R5.reuse, P3 ;  /* 0x0000000109077824 */ /* 0x100fe200018e0605 */
[C---:B------:R-:W-:Y:S01]  /*a100*/  ISETP.GT.AND P3, PT, R0.reuse, 0x9, P1 ;  /* 0x000000090000780c */ /* 0x040fe20000f64270 */
[----:B------:R-:W-:Y:S01]  /*a110*/  @P5 STG.E desc[UR36][R4.64+0x4], R25 ;  /* 0x0000041904005986 */ /* 0x000fe2000c101924 */
[----:B------:R-:W-:Y:S01]  /*a120*/  F2FP.TF32.F32.PACK_B R13, R13 ;  /* 0x0000000dff0d723e */ /* 0x000fe200024050ff */
[----:B------:R-:W-:Y:S01]  /*a130*/  FMUL R53, R53, R154 ;  /* 0x0000009a35357220 */ /* 0x000fe20000400000 */
[----:B------:R-:W-:Y:S01]  /*a140*/  IADD3 R8, P5, R11, R4, RZ ;  /* 0x000000040b087210 */ /* 0x000fe20007fbe0ff */
[----:B------:R1:W-:Y:S01]  /*a150*/  @P4 STG.E desc[UR36][R6.64], R21 ;  /* 0x0000001506004986 */ /* 0x0003e2000c101924 */
[----:B------:R-:W-:Y:S01]  /*a160*/  ISETP.GT.AND P4, PT, R0, 0x8, P1 ;  /* 0x000000080000780c */ /* 0x000fe20000f84270 */
[-C--:B------:R-:W-:Y:S01]  /*a170*/  FMUL R11, R32, R154.reuse ;  /* 0x0000009a200b7220 */ /* 0x080fe20000400000 */
[----:B------:R-:W-:Y:S01]  /*a180*/  F2FP.TF32.F32.PACK_B R31, R31 ;  /* 0x0000001fff1f723e */ /* 0x000fe200024050ff */
[-C--:B0-----:R-:W-:Y:S01]  /*a190*/  FMUL R3, R30, R154.reuse ;  /* 0x0000009a1e037220 */ /* 0x081fe20000400000 */
[----:B------:R-:W-:Y:S01]  /*a1a0*/  IMAD.X R9, R9, 0x1, R5, P5 ;  /* 0x0000000109097824 */ /* 0x000fe200028e0605 */
[----:B------:R-:W-:Y:S01]  /*a1b0*/  @P0 STG.E desc[UR36][R6.64+0x4], R27 ;  /* 0x0000041b06000986 */ /* 0x000fe2000c101924 */
[C---:B------:R-:W-:Y:S01]  /*a1c0*/  ISETP.GT.AND P0, PT, R0.reuse, 0x8, P2 ;  /* 0x000000080000780c */ /* 0x040fe20001704270 */
[-C--:B------:R-:W-:Y:S01]  /*a1d0*/  FMUL R55, R55, R154.reuse ;  /* 0x0000009a37377220 */ /* 0x080fe20000400000 */
[----:B------:R-:W-:Y:S01]  /*a1e0*/  F2FP.TF32.F32.PACK_B R3, R3 ;  /* 0x00000003ff03723e */ /* 0x000fe200024050ff */
[----:B------:R-:W-:Y:S01]  /*a1f0*/  @P3 STG.E desc[UR36][R4.64+0x24], R29 ;  /* 0x0000241d04003986 */ /* 0x000fe2000c101924 */
[----:B------:R-:W-:Y:S01]  /*a200*/  ISETP.GT.AND P5, PT, R0, 0x10, P1 ;  /* 0x000000100000780c */ /* 0x000fe20000fa4270 */
[-C--:B-1----:R-:W-:Y:S01]  /*a210*/  FMUL R21, R36, R154.reuse ;  /* 0x0000009a24157220 */ /* 0x082fe20000400000 */
[C---:B------:R-:W-:Y:S01]  /*a220*/  ISETP.GT.AND P3, PT, R0.reuse, 0x11, P1 ;  /* 0x000000110000780c */ /* 0x040fe20000f64270 */
[----:B------:R0:W-:Y:S01]  /*a230*/  @P4 STG.E desc[UR36][R4.64+0x20], R13 ;  /* 0x0000200d04004986 */ /* 0x0001e2000c101924 */
[C---:B------:R-:W-:Y:S01]  /*a240*/  ISETP.GT.AND P4, PT, R0.reuse, 0x9, P2 ;  /* 0x000000090000780c */ /* 0x040fe20001784270 */
[-C--:B------:R-:W-:Y:S01]  /*a250*/  FMUL R57, R57, R154.reuse ;  /* 0x0000009a39397220 */ /* 0x080fe20000400000 */
[----:B------:R-:W-:Y:S01]  /*a260*/  F2FP.TF32.F32.PACK_B R11, R11 ;  /* 0x0000000bff0b723e */ /* 0x000fe200024050ff */
[-C--:B------:R-:W-:Y:S01]  /*a270*/  FMUL R59, R59, R154.reuse ;  /* 0x0000009a3b3b7220 */ /* 0x080fe20000400000 */
[----:B------:R-:W-:Y:S01]  /*a280*/  F2FP.TF32.F32.PACK_B R33, R33 ;  /* 0x00000021ff21723e */ /* 0x000fe200024050ff */
[----:B------:R1:W-:Y:S01]  /*a290*/  @P0 STG.E desc[UR36][R8.64+0x20], R3 ;  /* 0x0000200308000986 */ /* 0x0003e2000c101924 */
[----:B------:R-:W-:Y:S01]  /*a2a0*/  ISETP.GT.AND P0, PT, R0, 0x10, P2 ;  /* 0x000000100000780c */ /* 0x000fe20001704270 */
[-C--:B------:R-:W-:Y:S01]  /*a2b0*/  FMUL R61, R61, R154.reuse ;  /* 0x0000009a3d3d7220 */ /* 0x080fe20000400000 */
[----:B------:R-:W-:Y:S01]  /*a2c0*/  F2FP.TF32.F32.PACK_B R35, R35 ;  /* 0x00000023ff23723e */ /* 0x000fe200024050ff */
[-C--:B------:R-:W-:Y:S01]  /*a2d0*/  FMUL R63, R63, R154.reuse ;  /* 0x0000009a3f3f7220 */ /* 0x080fe20000400000 */
[----:B------:R-:W-:Y:S01]  /*a2e0*/  F2FP.TF32.F32.PACK_B R21, R21 ;  /* 0x00000015ff15723e */ /* 0x000fe200024050ff */
[-C--:B0-----:R-:W-:Y:S01]  /*a2f0*/  FMUL R13, R34, R154.reuse ;  /* 0x0000009a220d7220 */ /* 0x081fe20000400000 */
[----:B------:R-:W-:Y:S01]  /*a300*/  F2FP.TF32.F32.PACK_B R37, R37 ;  /* 0x00000025ff25723e */ /* 0x000fe200024050ff */
[----:B------:R-:W-:Y:S01]  /*a310*/  @P4 STG.E desc[UR36][R14.64+0x24], R31 ;  /* 0x0000241f0e004986 */ /* 0x000fe2000c101924 */
[C---:B------:R-:W-:Y:S01]  /*a320*/  ISETP.GT.AND P4, PT, R0.reuse, 0x11, P2 ;  /* 0x000000110000780c */ /* 0x040fe20001784270 */
[----:B------:R-:W-:Y:S01]  /*a330*/  FMUL R65, R65, R154 ;  /* 0x0000009a41417220 */ /* 0x000fe20000400000 */
[----:B------:R-:W-:Y:S01]  /*a340*/  F2FP.TF32.F32.PACK_B R13, R13 ;  /* 0x0000000dff0d723e */ /* 0x000fe200024050ff */
[----:B------:R0:W-:Y:S01]  /*a350*/  @P5 STG.E desc[UR36][R4.64+0x40], R11 ;  /* 0x0000400b04005986 */ /* 0x0001e2000c101924 */
[----:B------:R-:W-:Y:S01]  /*a360*/  ISETP.GT.AND P5, PT, R0, 0x18, P1 ;  /* 0x000000180000780c */ /* 0x000fe20000fa4270 */
[----:B------:R-:W-:-:S02]  /*a370*/  @P0 IMAD.MOV.U32 R6, RZ, RZ, R14 ;  /* 0x000000ffff060224 */ /* 0x000fc400078e000e */
[-C--:B-1----:R-:W-:Y:S01]  /*a380*/  FMUL R3, R38, R154.reuse ;  /* 0x0000009a26037220 */ /* 0x082fe20000400000 */
[--C-:B------:R-:W-:Y:S01]  /*a390*/  @P0 IMAD.MOV.U32 R7, RZ, RZ, R15.reuse ;  /* 0x000000ffff070224 */ /* 0x100fe200078e000f */
[----:B------:R-:W-:Y:S01]  /*a3a0*/  @P3 STG.E desc[UR36][R4.64+0x44], R33 ;  /* 0x0000442104003986 */ /* 0x000fe2000c101924 */
[----:B------:R-:W-:Y:S01]  /*a3b0*/  ISETP.GT.AND P3, PT, R0, 0x19, P1 ;  /* 0x000000190000780c */ /* 0x000fe20000f64270 */
[-C--:B------:R-:W-:Y:S01]  /*a3c0*/  FMUL R9, R40, R154.reuse ;  /* 0x0000009a28097220 */ /* 0x080fe20000400000 */
[----:B------:R-:W-:Y:S01]  /*a3d0*/  F2FP.TF32.F32.PACK_B R3, R3 ;  /* 0x00000003ff03723e */ /* 0x000fe200024050ff */
[----:B------:R1:W-:Y:S01]  /*a3e0*/  @P0 STG.E desc[UR36][R6.64+0x40], R13 ;  /* 0x0000400d06000986 */ /* 0x0003e2000c101924 */
[----:B------:R-:W-:Y:S01]  /*a3f0*/  ISETP.GT.AND P0, PT, R0, 0x18, P2 ;  /* 0x000000180000780c */ /* 0x000fe20001704270 */
[-C--:B------:R-:W-:Y:S01]  /*a400*/  FMUL R67, R67, R154.reuse ;  /* 0x0000009a43437220 */ /* 0x080fe20000400000 */
[----:B------:R-:W-:Y:S01]  /*a410*/  F2FP.TF32.F32.PACK_B R39, R39 ;  /* 0x00000027ff27723e */ /* 0x000fe200024050ff */
[-C--:B0-----:R-:W-:Y:S01]  /*a420*/  FMUL R11, R42, R154.reuse ;  /* 0x0000009a2a0b7220 */ /* 0x081fe20000400000 */
[----:B------:R-:W-:Y:S01]  /*a430*/  F2FP.TF32.F32.PACK_B R9, R9 ;  /* 0x00000009ff09723e */ /* 0x000fe200024050ff */
[-C--:B------:R-:W-:Y:S01]  /*a440*/  FMUL R69, R69, R154.reuse ;  /* 0x0000009a45457220 */ /* 0x080fe20000400000 */
[----:B------:R-:W-:Y:S01]  /*a450*/  F2FP.TF32.F32.PACK_B R41, R41 ;  /* 0x00000029ff29723e */ /* 0x000fe200024050ff */
[-C--:B------:R-:W-:Y:S01]  /*a460*/  FMUL R71, R71, R154.reuse ;  /* 0x0000009a47477220 */ /* 0x080fe20000400000 */
[----:B------:R-:W-:Y:S01]  /*a470*/  F2FP.TF32.F32.PACK_B R11, R11 ;  /* 0x0000000bff0b723e */ /* 0x000fe200024050ff */
[-C--:B------:R-:W-:Y:S01]  /*a480*/  FMUL R73, R73, R154.reuse ;  /* 0x0000009a49497220 */ /* 0x080fe20000400000 */
[----:B------:R-:W-:Y:S01]  /*a490*/  F2FP.TF32.F32.PACK_B R43, R43 ;  /* 0x0000002bff2b723e */ /* 0x000fe200024050ff */
[--C-:B-1----:R-:W-:Y:S01]  /*a4a0*/  @P4 IMAD.MOV.U32 R6, RZ, RZ, R14.reuse ;  /* 0x000000ffff064224 */ /* 0x102fe200078e000e */
[----:B------:R-:W-:Y:S01]  /*a4b0*/  F2FP.TF32.F32.PACK_B R45, R45 ;  /* 0x0000002dff2d723e */ /* 0x000fe200024050ff */
[--C-:B------:R-:W-:Y:S01]  /*a4c0*/  @P4 IMAD.MOV.U32 R7, RZ, RZ, R15.reuse ;  /* 0x000000ffff074224 */ /* 0x100fe200078e000f */
[----:B------:R-:W-:Y:S01]  /*a4d0*/  F2FP.TF32.F32.PACK_B R47, R47 ;  /* 0x0000002fff2f723e */ /* 0x000fe200024050ff */
[-C--:B------:R-:W-:Y:S01]  /*a4e0*/  FMUL R75, R75, R154.reuse ;  /* 0x0000009a4b4b7220 */ /* 0x080fe20000400000 */
[----:B------:R-:W-:Y:S01]  /*a4f0*/  F2FP.TF32.F32.PACK_B R49, R49 ;  /* 0x00000031ff31723e */ /* 0x000fe200024050ff */
[-C--:B------:R-:W-:Y:S01]  /*a500*/  FMUL R77, R77, R154.reuse ;  /* 0x0000009a4d4d7220 */ /* 0x080fe20000400000 */
[----:B------:R0:W-:Y:S01]  /*a510*/  @P4 STG.E desc[UR36][R6.64+0x44], R35 ;  /* 0x0000442306004986 */ /* 0x0001e2000c101924 */
[C---:B------:R-:W-:Y:S01]  /*a520*/  ISETP.GT.AND P4, PT, R0.reuse, 0x19, P2 ;  /* 0x000000190000780c */ /* 0x040fe20001784270 */
[-C--:B------:R-:W-:Y:S01]  /*a530*/  FMUL R79, R79, R154.reuse ;  /* 0x0000009a4f4f7220 */ /* 0x080fe20000400000 */
[----:B------:R-:W-:Y:S01]  /*a540*/  F2FP.TF32.F32.PACK_B R51, R51 ;  /* 0x00000033ff33723e */ /* 0x000fe200024050ff */
[----:B------:R1:W-:Y:S01]  /*a550*/  @P5 STG.E desc[UR36][R4.64+0x60], R21 ;  /* 0x0000601504005986 */ /* 0x0003e2000c101924 */
[----:B------:R-:W-:Y:S01]  /*a560*/  ISETP.GT.AND P5, PT, R0, 0x20, P1 ;  /* 0x000000200000780c */ /* 0x000fe20000fa4270 */
[-C--:B------:R-:W-:Y:S01]  /*a570*/  FMUL R13, R80, R154.reuse ;  /* 0x0000009a500d7220 */ /* 0x080fe20000400000 */
[----:B------:R-:W-:Y:S01]  /*a580*/  F2FP.TF32.F32.PACK_B R53, R53 ;  /* 0x00000035ff35723e */ /* 0x000fe200024050ff */
[----:B------:R-:W-:Y:S01]  /*a590*/  @P3 STG.E desc[UR36][R4.64+0x64], R37 ;  /* 0x0000642504003986 */ /* 0x000fe2000c101924 */
[----:B------:R-:W-:Y:S01]  /*a5a0*/  ISETP.GT.AND P3, PT, R0, 0x21, P1 ;  /* 0x000000210000780c */ /* 0x000fe20000f64270 */
[-C--:B------:R-:W-:Y:S01]  /*a5b0*/  FMUL R81, R81, R154.reuse ;  /* 0x0000009a51517220 */ /* 0x080fe20000400000 */
[----:B------:R-:W-:Y:S01]  /*a5c0*/  F2FP.TF32.F32.PACK_B R55, R55 ;  /* 0x00000037ff37723e */ /* 0x000fe200024050ff */
[----:B0-----:R-:W-:Y:S01]  /*a5d0*/  @P0 IMAD.MOV.U32 R6, RZ, RZ, R14 ;  /* 0x000000ffff060224 */ /* 0x001fe200078e000e */
[----:B------:R-:W-:Y:S01]  /*a5e0*/  F2FP.TF32.F32.PACK_B R57, R57 ;  /* 0x00000039ff39723e */ /* 0x000fe200024050ff */
[----:B------:R-:W-:Y:S01]  /*a5f0*/  @P0 IMAD.MOV.U32 R7, RZ, RZ, R15 ;  /* 0x000000ffff070224 */ /* 0x000fe200078e000f */
[----:B------:R-:W-:Y:S01]  /*a600*/  F2FP.TF32.F32.PACK_B R59, R59 ;  /* 0x0000003bff3b723e */ /* 0x000fe200024050ff */
[-C--:B------:R-:W-:Y:S01]  /*a610*/  FMUL R83, R83, R154.reuse ;  /* 0x0000009a53537220 */ /* 0x080fe20000400000 */
[----:B------:R-:W-:Y:S01]  /*a620*/  F2FP.TF32.F32.PACK_B R61, R61 ;  /* 0x0000003dff3d723e */ /* 0x000fe200024050ff */
[-C--:B-1----:R-:W-:Y:S01]  /*a630*/  FMUL R21, R84, R154.reuse ;  /* 0x0000009a54157220 */ /* 0x082fe20000400000 */
[----:B------:R0:W-:Y:S01]  /*a640*/  @P0 STG.E desc[UR36][R6.64+0x60], R3 ;  /* 0x0000600306000986 */ /* 0x0001e2000c101924 */
[----:B------:R-:W-:Y:S01]  /*a650*/  ISETP.GT.AND P0, PT, R0, 0x20, P2 ;  /* 0x000000200000780c */ /* 0x000fe20001704270 */
[-C--:B------:R-:W-:Y:S01]  /*a660*/  FMUL R85, R85, R154.reuse ;  /* 0x0000009a55557220 */ /* 0x080fe20000400000 */
[----:B------:R-:W-:Y:S01]  /*a670*/  F2FP.TF32.F32.PACK_B R63, R63 ;  /* 0x0000003fff3f723e */ /* 0x000fe200024050ff */
[----:B------:R-:W-:Y:S01]  /*a680*/  FMUL R87, R87, R154 ;  /* 0x0000009a57577220 */ /* 0x000fe20000400000 */
[----:B------:R-:W-:-:S02]  /*a690*/  F2FP.TF32.F32.PACK_B R65, R65 ;  /* 0x00000041ff41723e */ /* 0x000fc400024050ff */
[----:B------:R-:W-:Y:S02]  /*a6a0*/  F2FP.TF32.F32.PACK_B R67, R67 ;  /* 0x00000043ff43723e */ /* 0x000fe400024050ff */
[----:B------:R-:W-:Y:S02]  /*a6b0*/  F2FP.TF32.F32.PACK_B R69, R69 ;  /* 0x00000045ff45723e */ /* 0x000fe400024050ff */
[----:B------:R-:W-:Y:S01]  /*a6c0*/  F2FP.TF32.F32.PACK_B R71, R71 ;  /* 0x00000047ff47723e */ /* 0x000fe200024050ff */
[----:B0-----:R-:W-:Y:S02]  /*a6d0*/  @P4 IMAD.MOV.U32 R6, RZ, RZ, R14 ;  /* 0x000000ffff064224 */ /* 0x001fe400078e000e */
[----:B------:R-:W-:Y:S01]  /*a6e0*/  FMUL R3, R44, R154 ;  /* 0x0000009a2c037220 */ /* 0x000fe20000400000 */
[----:B------:R-:W-:Y:S01]  /*a6f0*/  @P4 IMAD.MOV.U32 R7, RZ, RZ, R15 ;  /* 0x000000ffff074224 */ /* 0x000fe200078e000f */
[----:B------:R-:W-:Y:S02]  /*a700*/  F2FP.TF32.F32.PACK_B R73, R73 ;  /* 0x00000049ff49723e */ /* 0x000fe400024050ff */
[----:B------:R-:W-:-:S02]  /*a710*/  F2FP.TF32.F32.PACK_B R75, R75 ;  /* 0x0000004bff4b723e */ /* 0x000fc400024050ff */
[----:B------:R0:W-:Y:S01]  /*a720*/  @P4 STG.E desc[UR36][R6.64+0x64], R39 ;  /* 0x0000642706004986 */ /* 0x0001e2000c101924 */
[C---:B------:R-:W-:Y:S02]  /*a730*/  ISETP.GT.AND P4, PT, R0.reuse, 0x21, P2 ;  /* 0x000000210000780c */ /* 0x040fe40001784270 */
[----:B------:R-:W-:Y:S01]  /*a740*/  F2FP.TF32.F32.PACK_B R3, R3 ;  /* 0x00000003ff03723e */ /* 0x000fe200024050ff */
[----:B------:R1:W-:Y:S01]  /*a750*/  @P5 STG.E desc[UR36][R4.64+0x80], R9 ;  /* 0x0000800904005986 */ /* 0x0003e2000c101924 */
[C---:B------:R-:W-:Y:S02]  /*a760*/  ISETP.GT.AND P5, PT, R0.reuse, 0x28, P1 ;  /* 0x000000280000780c */ /* 0x040fe40000fa4270 */
[----:B------:R-:W-:Y:S01]  /*a770*/  F2FP.TF32.F32.PACK_B R77, R77 ;  /* 0x0000004dff4d723e */ /* 0x000fe200024050ff */
[----:B------:R-:W-:Y:S01]  /*a780*/  @P3 STG.E desc[UR36][R4.64+0x84], R41 ;  /* 0x0000842904003986 */ /* 0x000fe2000c101924 */
[----:B------:R-:W-:Y:S02]  /*a790*/  ISETP.GT.AND P3, PT, R0, 0x29, P1 ;  /* 0x000000290000780c */ /* 0x000fe40000f64270 */
[----:B------:R-:W-:Y:S01]  /*a7a0*/  F2FP.TF32.F32.PACK_B R79, R79 ;  /* 0x0000004fff4f723e */ /* 0x000fe200024050ff */
[----:B0-----:R-:W-:Y:S01]  /*a7b0*/  @P0 IMAD.MOV.U32 R6, RZ, RZ, R14 ;  /* 0x000000ffff060224 */ /* 0x001fe200078e000e */
[----:B------:R-:W-:Y:S01]  /*a7c0*/  F2FP.TF32.F32.PACK_B R13, R13 ;  /* 0x0000000dff0d723e */ /* 0x000fe200024050ff */
[----:B------:R-:W-:Y:S01]  /*a7d0*/  @P0 IMAD.MOV.U32 R7, RZ, RZ, R15 ;  /* 0x000000ffff070224 */ /* 0x000fe200078e000f */
[----:B------:R-:W-:Y:S01]  /*a7e0*/  F2FP.TF32.F32.PACK_B R81, R81 ;  /* 0x00000051ff51723e */ /* 0x000fe200024050ff */
[----:B-1----:R-:W-:Y:S01]  /*a7f0*/  FMUL R9, R46, R154 ;  /* 0x0000009a2e097220 */ /* 0x002fe20000400000 */
[----:B------:R-:W-:-:S02]  /*a800*/  F2FP.TF32.F32.PACK_B R83, R83 ;  /* 0x00000053ff53723e */ /* 0x000fc400024050ff */
[----:B------:R0:W-:Y:S01]  /*a810*/  @P0 STG.E desc[UR36][R6.64+0x80], R11 ;  /* 0x0000800b06000986 */ /* 0x0001e2000c101924 */
[----:B------:R-:W-:Y:S02]  /*a820*/  ISETP.GT.AND P0, PT, R0, 0x28, P2 ;  /* 0x000000280000780c */ /* 0x000fe40001704270 */
[----:B------:R-:W-:Y:S02]  /*a830*/  F2FP.TF32.F32.PACK_B R9, R9 ;  /* 0x00000009ff09723e */ /* 0x000fe400024050ff */
[----:B------:R-:W-:Y:S02]  /*a840*/  F2FP.TF32.F32.PACK_B R21, R21 ;  /* 0x00000015ff15723e */ /* 0x000fe400024050ff */
[----:B------:R-:W-:Y:S02]  /*a850*/  F2FP.TF32.F32.PACK_B R85, R85 ;  /* 0x00000055ff55723e */ /* 0x000fe400024050ff */
[----:B------:R-:W-:Y:S01]  /*a860*/  F2FP.TF32.F32.PACK_B R87, R87 ;  /* 0x00000057ff57723e */ /* 0x000fe200024050ff */
[----:B0-----:R-:W-:-:S02]  /*a870*/  @P4 IMAD.MOV.U32 R6, RZ, RZ, R14 ;  /* 0x000000ffff064224 */ /* 0x001fc400078e000e */
[----:B------:R-:W-:Y:S01]  /*a880*/  FMUL R11, R48, R154 ;  /* 0x0000009a300b7220 */ /* 0x000fe20000400000 */
[----:B------:R-:W-:-:S04]  /*a890*/  @P4 IMAD.MOV.U32 R7, RZ, RZ, R15 ;  /* 0x000000ffff074224 */ /* 0x000fc800078e000f */
[----:B------:R-:W-:Y:S01]  /*a8a0*/  F2FP.TF32.F32.PACK_B R11, R11 ;  /* 0x0000000bff0b723e */ /* 0x000fe200024050ff */
[----:B------:R0:W-:Y:S01]  /*a8b0*/  @P4 STG.E desc[UR36][R6.64+0x84], R43 ;  /* 0x0000842b06004986 */ /* 0x0001e2000c101924 */
[----:B------:R-:W-:-:S03]  /*a8c0*/  ISETP.GT.AND P4, PT, R0, 0x29, P2 ;  /* 0x000000290000780c */ /* 0x000fc60001784270 */
[----:B------:R1:W-:Y:S01]  /*a8d0*/  @P5 STG.E desc[UR36][R4.64+0xa0], R3 ;  /* 0x0000a00304005986 */ /* 0x0003e2000c101924 */
[----:B------:R-:W-:-:S03]  /*a8e0*/  ISETP.GT.AND P5, PT, R0, 0x30, P1 ;  /* 0x000000300000780c */ /* 0x000fc60000fa4270 */
[----:B------:R-:W-:Y:S01]  /*a8f0*/  @P3 STG.E desc[UR36][R4.64+0xa4], R45 ;  /* 0x0000a42d04003986 */ /* 0x000fe2000c101924 */
[----:B------:R-:W-:Y:S01]  /*a900*/  ISETP.GT.AND P3, PT, R0, 0x31, P1 ;  /* 0x000000310000780c */ /* 0x000fe20000f64270 */
[----:B0-----:R-:W-:Y:S02]  /*a910*/  @P0 IMAD.MOV.U32 R6, RZ, RZ, R14 ;  /* 0x000000ffff060224 */ /* 0x001fe400078e000e */
[----:B------:R-:W-:Y:S02]  /*a920*/  @P0 IMAD.MOV.U32 R7, RZ, RZ, R15 ;  /* 0x000000ffff070224 */ /* 0x000fe400078e000f */
[----:B-1----:R-:W-:-:S03]  /*a930*/  FMUL R3, R50, R154 ;  /* 0x0000009a32037220 */ /* 0x002fc60000400000 */
[----:B------:R0:W-:Y:S01]  /*a940*/  @P0 STG.E desc[UR36][R6.64+0xa0], R9 ;  /* 0x0000a00906000986 */ /* 0x0001e2000c101924 */
[----:B------:R-:W-:Y:S02]  /*a950*/  ISETP.GT.AND P0, PT, R0, 0x30, P2 ;  /* 0x000000300000780c */ /* 0x000fe40001704270 */
[----:B------:R-:W-:Y:S01]  /*a960*/  F2FP.TF32.F32.PACK_B R3, R3 ;  /* 0x00000003ff03723e */ /* 0x000fe200024050ff */
[----:B0-----:R-:W-:Y:S02]  /*a970*/  @P4 IMAD.MOV.U32 R6, RZ, RZ, R14 ;  /* 0x000000ffff064224 */ /* 0x001fe400078e000e */
        /* <DEDUP_REMOVED lines=69> */
[----:B------:R-:W-:Y:S01]  /*add0*/  @P3 STG.E desc[UR36][R4.64+0x144], R65 ;  /* 0x0001444104003986 */ /* 0x000fe2000c101924 */
[----:B------:R-:W-:-:S03]  /*ade0*/  ISETP.GT.AND P3, PT, R0, 0x59, P1 ;  /* 0x000000590000780c */ /* 0x000fc60000f64270 */
[----:B------:R1:W-:Y:S01]  /*adf0*/  @P5 STG.E desc[UR36][R4.64+0x140], R9 ;  /* 0x0001400904005986 */ /* 0x0003e2000c101924 */
[----:B------:R-:W-:Y:S01]  /*ae00*/  ISETP.GT.AND P5, PT, R0, 0x58, P1 ;  /* 0x000000580000780c */ /* 0x000fe20000fa4270 */
[----:B0-----:R-:W-:Y:S02]  /*ae10*/  @P0 IMAD.MOV.U32 R6, RZ, RZ, R14 ;  /* 0x000000ffff060224 */ /* 0x001fe400078e000e */
[----:B------:R-:W-:-:S05]  /*ae20*/  @P0 IMAD.MOV.U32 R7, RZ, RZ, R15 ;  /* 0x000000ffff070224 */ /* 0x000fca00078e000f */
[----:B------:R0:W-:Y:S01]  /*ae30*/  @P0 STG.E desc[UR36][R6.64+0x140], R11 ;  /* 0x0001400b06000986 */ /* 0x0001e2000c101924 */
[----:B------:R-:W-:Y:S01]  /*ae40*/  ISETP.GT.AND P0, PT, R0, 0x58, P2 ;  /* 0x000000580000780c */ /* 0x000fe20001704270 */
[----:B-1----:R-:W-:-:S05]  /*ae50*/  FMUL R9, R70, R154 ;  /* 0x0000009a46097220 */ /* 0x002fca0000400000 */
        /* <DEDUP_REMOVED lines=50> */
[----:B------:R-:W-:-:S05]  /*b180*/  @P4 IMAD.MOV.U32 R7, RZ, RZ, R15 ;  /* 0x000000ffff074224 */ /* 0x000fca00078e000f */
[----:B------:R0:W-:Y:S01]  /*b190*/  @P4 STG.E desc[UR36][R6.64+0x1a4], R79 ;  /* 0x0001a44f06004986 */ /* 0x0001e2000c101924 */
[----:B------:R-:W-:-:S03]  /*b1a0*/  ISETP.GT.AND P4, PT, R0, 0x71, P2 ;  /* 0x000000710000780c */ /* 0x000fc60001784270 */
[----:B------:R-:W-:Y:S01]  /*b1b0*/  @P3 STG.E desc[UR36][R4.64+0x1c0], R13 ;  /* 0x0001c00d04003986 */ /* 0x000fe2000c101924 */
[C---:B------:R-:W-:Y:S02]  /*b1c0*/  ISETP.GT.AND P3, PT, R0.reuse, 0x78, P1 ;  /* 0x000000780000780c */ /* 0x040fe40000f64270 */
[C---:B------:R-:W-:Y:S01]  /*b1d0*/  ISETP.GT.AND P1, PT, R0.reuse, 0x79, P1 ;  /* 0x000000790000780c */ /* 0x040fe20000f24270 */
[----:B------:R-:W-:Y:S01]  /*b1e0*/  @P5 STG.E desc[UR36][R4.64+0x1c4], R81 ;  /* 0x0001c45104005986 */ /* 0x000fe2000c101924 */
[C---:B------:R-:W-:Y:S02]  /*b1f0*/  ISETP.GT.AND P5, PT, R0.reuse, 0x78, P2 ;  /* 0x000000780000780c */ /* 0x040fe400017a4270 */
[----:B------:R-:W-:Y:S01]  /*b200*/  ISETP.GT.AND P2, PT, R0, 0x79, P2 ;  /* 0x000000790000780c */ /* 0x000fe20001744270 */
[----:B0-----:R-:W-:Y:S02]  /*b210*/  @P0 IMAD.MOV.U32 R6, RZ, RZ, R14 ;  /* 0x000000ffff060224 */ /* 0x001fe400078e000e */
[----:B------:R-:W-:-:S05]  /*b220*/  @P0 IMAD.MOV.U32 R7, RZ, RZ, R15 ;  /* 0x000000ffff070224 */ /* 0x000fca00078e000f */
[----:B------:R0:W-:Y:S02]  /*b230*/  @P0 STG.E desc[UR36][R6.64+0x1c0], R3 ;  /* 0x0001c00306000986 */ /* 0x0001e4000c101924 */
[----:B0-----:R-:W-:Y:S02]  /*b240*/  @P4 IMAD.MOV.U32 R6, RZ, RZ, R14 ;  /* 0x000000ffff064224 */ /* 0x001fe400078e000e */
[----:B------:R-:W-:-:S05]  /*b250*/  @P4 IMAD.MOV.U32 R7, RZ, RZ, R15 ;  /* 0x000000ffff074224 */ /* 0x000fca00078e000f */
[----:B------:R-:W-:Y:S04]  /*b260*/  @P4 STG.E desc[UR36][R6.64+0x1c4], R83 ;  /* 0x0001c45306004986 */ /* 0x000fe8000c101924 */
[----:B------:R-:W-:Y:S04]  /*b270*/  @P3 STG.E desc[UR36][R4.64+0x1e0], R21 ;  /* 0x0001e01504003986 */ /* 0x000fe8000c101924 */
[----:B------:R0:W-:Y:S02]  /*b280*/  @P1 STG.E desc[UR36][R4.64+0x1e4], R85 ;  /* 0x0001e45504001986 */ /* 0x0001e4000c101924 */
[----:B0-----:R-:W-:-:S02]  /*b290*/  @P5 IMAD.MOV.U32 R4, RZ, RZ, R14 ;  /* 0x000000ffff045224 */ /* 0x001fc400078e000e */
[----:B------:R-:W-:-:S05]  /*b2a0*/  @P5 IMAD.MOV.U32 R5, RZ, RZ, R15 ;  /* 0x000000ffff055224 */ /* 0x000fca00078e000f */
[----:B------:R0:W-:Y:S04]  /*b2b0*/  @P5 STG.E desc[UR36][R4.64+0x1e0], R9 ;  /* 0x0001e00904005986 */ /* 0x0001e8000c101924 */
[----:B------:R0:W-:Y:S02]  /*b2c0*/  @P2 STG.E desc[UR36][R14.64+0x1e4], R87 ;  /* 0x0001e4570e002986 */ /* 0x0001e4000c101924 */
.L_x_280:
[----:B------:R-:W-:Y:S05]  /*b2d0*/  BSYNC B0 ;  /* 0x0000000000007941 */ /* 0x000fea0003800000 */
.L_x_28:
[----:B------:R-:W-:Y:S01]  /*b2e0*/  ULDC UR4, c[0x0][0xc] ;  /* 0x0000030000047ab9 */ /* 0x000fe20000000800 */
[----:B------:R-:W-:Y:S01]  /*b2f0*/  ULDC UR5, c[0x0][0x10] ;  /* 0x0000040000057ab9 */ /* 0x000fe20000000800 */
[----:B---3--:R-:W3:Y:S01]  /*b300*/  LDC R3, c[0x0][0x14] ;  /* 0x00000500ff037b82 */ /* 0x008ee20000000800 */
[----:B------:R-:W-:Y:S01]  /*b310*/  UIMAD.WIDE.U32 UR4, UR4, UR5, URZ ;  /* 0x00000005040472a5 */ /* 0x000fe2000f8e003f */
[----:B------:R-:W-:Y:S01]  /*b320*/  PRMT R0, RZ, 0x7610, R0 ;  /* 0x00007610ff007816 */ /* 0x000fe20000000000 */
[----:B------:R-:W-:Y:S02]  /*b330*/  IMAD.MOV.U32 R153, RZ, RZ, -0x1 ;  /* 0xffffffffff997424 */ /* 0x000fe400078e00ff */
[----:B------:R-:W-:Y:S02]  /*b340*/  IMAD.MOV.U32 R23, RZ, RZ, -0x1 ;  /* 0xffffffffff177424 */ /* 0x000fe400078e00ff */
[----:B---3--:R-:W-:-:S04]  /*b350*/  IMAD.WIDE.U32 R16, R3, UR4, R16 ;  /* 0x0000000403107c25 */ /* 0x008fc8000f8e0010 */
[----:B------:R-:W-:Y:S01]  /*b360*/  IMAD R3, R3, UR5, RZ ;  /* 0x0000000503037c24 */ /* 0x000fe2000f8e02ff */
[----:B------:R-:W-:Y:S02]  /*b370*/  ULDC.64 UR4, c[0x0][0x650] ;  /* 0x0001940000047ab9 */ /* 0x000fe40000000a00 */
[----:B------:R-:W-:Y:S01]  /*b380*/  ISETP.GE.U32.AND P0, PT, R16, UR4, PT ;  /* 0x0000000410007c0c */ /* 0x000fe2000bf06070 */
[----:B------:R-:W-:-:S05]  /*b390*/  IMAD.IADD R17, R17, 0x1, R3 ;  /* 0x0000000111117824 */ /* 0x000fca00078e0203 */
[----:B------:R-:W-:-:S13]  /*b3a0*/  ISETP.GE.U32.AND.EX P0, PT, R17, UR5, PT, P0 ;  /* 0x0000000511007c0c */ /* 0x000fda000bf06100 */
[----:B------:R-:W-:Y:S05]  /*b3b0*/  @P0 BRA `(.L_x_281) ;  /* 0x0000000400640947 */ /* 0x000fea0003800000 */
[----:B------:R-:W3:Y:S01]  /*b3c0*/  S2R R12, SR_CTAID.X ;  /* 0x00000000000c7919 */ /* 0x000ee20000002500 */
[----:B0-2---:R-:W0:Y:S01]  /*b3d0*/  LDC.64 R10, c[0x0][0x628] ;  /* 0x00018a00ff0a7b82 */ /* 0x005e220000000a00 */
[----:B------:R-:W-:Y:S01]  /*b3e0*/  ULDC UR4, c[0x0][0x150] ;  /* 0x0000540000047ab9 */ /* 0x000fe20000000800 */
[----:B------:R-:W-:Y:S01]  /*b3f0*/  IMAD.MOV.U32 R8, RZ, RZ, R16 ;  /* 0x000000ffff087224 */ /* 0x000fe200078e0010 */
[----:B------:R-:W2:Y:S01]  /*b400*/  S2R R24, SR_CTAID.Y ;  /* 0x0000000000187919 */ /* 0x000ea20000002600 */
[----:B------:R-:W-:-:S04]  /*b410*/  IMAD.MOV.U32 R9, RZ, RZ, R17 ;  /* 0x000000ffff097224 */ /* 0x000fc800078e0011 */
[----:B------:R-:W1:Y:S08]  /*b420*/  LDC R21, c[0x0][0x144] ;  /* 0x00005100ff157b82 */ /* 0x000e700000000800 */
[----:B------:R-:W1:Y:S08]  /*b430*/  LDC R0, c[0x0][0x630] ;  /* 0x00018c00ff007b82 */ /* 0x000e700000000800 */
[----:B------:R-:W1:Y:S01]  /*b440*/  LDC.64 R14, c[0x0][0x620] ;  /* 0x00018800ff0e7b82 */ /* 0x000e620000000a00 */
[----:B0-----:R-:W-:-:S04]  /*b450*/  ISETP.NE.U32.AND P0, PT, R10, RZ, PT ;  /* 0x000000ff0a00720c */ /* 0x001fc80003f05070 */
[----:B------:R-:W-:Y:S02]  /*b460*/  ISETP.NE.AND.EX P0, PT, R11, RZ, PT, P0 ;  /* 0x000000ff0b00720c */ /* 0x000fe40003f05300 */
[----:B---3--:R-:W-:-:S05]  /*b470*/  I2FP.F32.U32 R3, R12 ;  /* 0x0000000c00037245 */ /* 0x008fca0000201000 */
[----:B------:R-:W-:-:S04]  /*b480*/  FMUL R3, R3, UR4 ;  /* 0x0000000403037c20 */ /* 0x000fc80008400000 */
[----:B------:R0:W3:Y:S02]  /*b490*/  F2I.U32.TRUNC.NTZ R20, R3 ;  /* 0x0000000300147305 */ /* 0x0000e4000020f000 */
[----:B--2---:R-:W-:Y:S05]  /*b4a0*/  @!P0 BRA `(.L_x_282) ;  /* 0x0000000000288947 */ /* 0x004fea0003800000 */
[----:B0-----:R-:W0:Y:S02]  /*b4b0*/  LDC R3, c[0x0][0x634] ;  /* 0x00018d00ff037b82 */ /* 0x001e240000000800 */
        /* <DEDUP_REMOVED lines=9> */
.L_x_282:
[----:B------:R-:W2:Y:S01]  /*b550*/  LDC.64 R28, c[0x0][0x640] ;  /* 0x00019000ff1c7b82 */ /* 0x000ea20000000a00 */
[-CC-:B-1----:R-:W-:Y:S01]  /*b560*/  SHF.R.U64 R23, R8, R0.reuse, R9.reuse ;  /* 0x0000000008177219 */ /* 0x182fe20000001209 */
[----:B---3--:R-:W-:Y:S01]  /*b570*/  IMAD.MOV R20, RZ, RZ, -R20 ;  /* 0x000000ffff147224 */ /* 0x008fe200078e0a14 */
[----:B------:R-:W-:Y:S01]  /*b580*/  SHF.R.U32.HI R0, RZ, R0, R9 ;  /* 0x00000000ff007219 */ /* 0x000fe20000011609 */
[----:B------:R-:W-:Y:S01]  /*b590*/  ULDC UR4, c[0x0][0x154] ;  /* 0x0000550000047ab9 */ /* 0x000fe20000000800 */
[----:B0-----:R-:W-:Y:S01]  /*b5a0*/  IADD3 R3, P0, RZ, -R23, RZ ;  /* 0x80000017ff037210 */ /* 0x001fe20007f1e0ff */
[----:B------:R-:W-:Y:S02]  /*b5b0*/  IMAD R21, R21, R20, R12 ;  /* 0x0000001415157224 */ /* 0x000fe400078e020c */
[----:B------:R-:W0:Y:S01]  /*b5c0*/  LDC R6, c[0x0][0x618] ;  /* 0x00018600ff067b82 */ /* 0x000e220000000800 */
[----:B------:R-:W-:Y:S02]  /*b5d0*/  IMAD.MOV.U32 R7, RZ, RZ, 0x1 ;  /* 0x00000001ff077424 */ /* 0x000fe400078e00ff */
[----:B------:R-:W-:-:S04]  /*b5e0*/  IMAD.X R5, RZ, RZ, ~R0, P0 ;  /* 0x000000ffff057224 */ /* 0x000fc800000e0e00 */
[-C--:B------:R-:W-:Y:S01]  /*b5f0*/  IMAD R0, R5, R14.reuse, RZ ;  /* 0x0000000e05007224 */ /* 0x080fe200078e02ff */
[----:B------:R-:W1:Y:S01]  /*b600*/  LDC R8, c[0x0][0x608] ;  /* 0x00018200ff087b82 */ /* 0x000e620000000800 */
[----:B------:R-:W-:-:S04]  /*b610*/  IMAD.WIDE.U32 R4, R3, R14, R16 ;  /* 0x0000000e03047225 */ /* 0x000fc800078e0010 */
[----:B------:R-:W-:Y:S01]  /*b620*/  IMAD R3, R3, R15, R0 ;  /* 0x0000000f03037224 */ /* 0x000fe200078e0200 */
[----:B------:R-:W-:Y:S02]  /*b630*/  I2FP.F32.U32 R0, R24 ;  /* 0x0000001800007245 */ /* 0x000fe40000201000 */
[----:B------:R-:W3:Y:S01]  /*b640*/  LDC R26, c[0x0][0x658] ;  /* 0x00019600ff1a7b82 */ /* 0x000ee20000000800 */
[----:B------:R-:W-:Y:S01]  /*b650*/  IMAD.IADD R3, R5, 0x1, R3 ;  /* 0x0000000105037824 */ /* 0x000fe200078e0203 */
[----:B--2---:R-:W-:Y:S01]  /*b660*/  ISETP.NE.U32.AND P0, PT, R28, RZ, PT ;  /* 0x000000ff1c00720c */ /* 0x004fe20003f05070 */
[----:B------:R-:W-:Y:S01]  /*b670*/  FMUL R0, R0, UR4 ;  /* 0x0000000400007c20 */ /* 0x000fe20008400000 */
[----:B------:R-:W-:Y:S02]  /*b680*/  IMAD.MOV.U32 R5, RZ, RZ, -0x1 ;  /* 0xffffffffff057424 */ /* 0x000fe400078e00ff */
[----:B------:R-:W-:Y:S01]  /*b690*/  ISETP.NE.AND.EX P0, PT, R29, RZ, PT, P0 ;  /* 0x000000ff1d00720c */ /* 0x000fe20003f05300 */
[----:B------:R2:W2:Y:S01]  /*b6a0*/  F2I.U32.TRUNC.NTZ R13, R0 ;  /* 0x00000000000d7305 */ /* 0x0004a2000020f000 */
[----:B------:R-:W2:Y:S01]  /*b6b0*/  LDC R15, c[0x0][0x148] ;  /* 0x00005200ff0f7b82 */ /* 0x000ea20000000800 */
[----:B0-----:R-:W-:-:S02]  /*b6c0*/  SHF.R.U64 R12, R4, R6, R3 ;  /* 0x00000006040c7219 */ /* 0x001fc40000001203 */
[----:B------:R-:W-:-:S05]  /*b6d0*/  SHF.R.U32.HI R3, RZ, R6, R3 ;  /* 0x00000006ff037219 */ /* 0x000fca0000011603 */
[----:B------:R-:W0:Y:S01]  /*b6e0*/  LDC R20, c[0x0][0x600] ;  /* 0x00018000ff147b82 */ /* 0x000e220000000800 */
[-CC-:B-1----:R-:W-:Y:S02]  /*b6f0*/  SHF.R.U64 R10, R12, R8.reuse, R3.reuse ;  /* 0x000000080c0a7219 */ /* 0x182fe40000001203 */
[----:B------:R-:W-:-:S05]  /*b700*/  SHF.R.U32.HI R3, RZ, R8, R3 ;  /* 0x00000008ff037219 */ /* 0x000fca0000011603 */
[----:B------:R-:W1:Y:S01]  /*b710*/  LDC R27, c[0x0][0x648] ;  /* 0x00019200ff1b7b82 */ /* 0x000e620000000800 */
[-C--:B---3--:R-:W-:Y:S02]  /*b720*/  SHF.L.U32 R4, R5, R26.reuse, RZ ;  /* 0x0000001a05047219 */ /* 0x088fe400000006ff */
[--C-:B------:R-:W-:Y:S02]  /*b730*/  SHF.R.U64 R14, R10, R26, R3.reuse ;  /* 0x0000001a0a0e7219 */ /* 0x100fe40000001203 */
[----:B------:R-:W-:Y:S02]  /*b740*/  LOP3.LUT R25, RZ, R4, RZ, 0x33, !PT ;  /* 0x00000004ff197212 */ /* 0x000fe400078e33ff */
[-C--:B------:R-:W-:Y:S01]  /*b750*/  SHF.R.U32.HI R5, RZ, R26.reuse, R3 ;  /* 0x0000001aff057219 */ /* 0x080fe20000011603 */
[----:B------:R-:W3:Y:S01]  /*b760*/  LDC R30, c[0x0][0x638] ;  /* 0x00018e00ff1e7b82 */ /* 0x000ee20000000800 */
[----:B------:R-:W-:Y:S01]  /*b770*/  SHF.L.U32 R152, R7, R26, RZ ;  /* 0x0000001a07987219 */ /* 0x000fe200000006ff */
[----:B------:R-:W-:-:S06]  /*b780*/  IMAD.MOV.U32 R4, RZ, RZ, R14 ;  /* 0x000000ffff047224 */ /* 0x000fcc00078e000e */
[----:B------:R-:W0:Y:S01]  /*b790*/  LDC R31, c[0x0][0x610] ;  /* 0x00018400ff1f7b82 */ /* 0x000e220000000800 */
[----:B------:R-:W-:Y:S05]  /*b7a0*/  @!P0 BRA `(.L_x_283) ;  /* 0x0000000000288947 */ /* 0x000fea0003800000 */
[----:B------:R-:W4:Y:S02]  /*b7b0*/  LDC R3, c[0x0][0x64c] ;  /* 0x00019300ff037b82 */ /* 0x000f240000000800 */
[----:B----4-:R-:W-:-:S05]  /*b7c0*/  IADD3 R3, P0, R14, R3, RZ ;  /* 0x000000030e037210 */ /* 0x010fca0007f1e0ff */
        /* <DEDUP_REMOVED lines=8> */
.L_x_283:
[----:B------:R-:W-:Y:S01]  /*b850*/  ISETP.NE.AND P0, PT, R2, 0x1, PT ;  /* 0x000000010200780c */ /* 0x000fe20003f05270 */
[----:B0-----:R-:W-:Y:S01]  /*b860*/  VIADD R7, R20, 0xffffffff ;  /* 0xffffffff14077836 */ /* 0x001fe20000000000 */
[----:B-12---:R-:W-:Y:S01]  /*b870*/  SHF.R.U64 R0, R4, R27, R5 ;  /* 0x0000001b04007219 */ /* 0x006fe20000001205 */
[----:B------:R-:W-:Y:S01]  /*b880*/  IMAD.MOV R13, RZ, RZ, -R13 ;  /* 0x000000ffff0d7224 */ /* 0x000fe200078e0a0d */
[----:B------:R-:W-:Y:S01]  /*b890*/  LOP3.LUT R5, R10, R25, RZ, 0xc0, !PT ;  /* 0x000000190a057212 */ /* 0x000fe200078ec0ff */
[----:B------:R-:W-:Y:S02]  /*b8a0*/  IMAD.MOV.U32 R4, RZ, RZ, 0x1 ;  /* 0x00000001ff047424 */ /* 0x000fe400078e00ff */
[----:B------:R-:W-:Y:S02]  /*b8b0*/  IMAD.MOV R3, RZ, RZ, -R0 ;  /* 0x000000ffff037224 */ /* 0x000fe400078e0a00 */
[----:B------:R-:W-:Y:S01]  /*b8c0*/  IMAD R152, R152, R0, R5 ;  /* 0x0000000098987224 */ /* 0x000fe200078e0205 */
[----:B------:R-:W-:Y:S01]  /*b8d0*/  LOP3.LUT R5, R12, R7, RZ, 0xc0, !PT ;  /* 0x000000070c057212 */ /* 0x000fe200078ec0ff */
[----:B---3--:R-:W-:-:S02]  /*b8e0*/  IMAD R0, R3, R30, R14 ;  /* 0x0000001e03007224 */ /* 0x008fc400078e020e */
[----:B------:R-:W-:Y:S02]  /*b8f0*/  @P0 IMAD R21, R15, R13, R24 ;  /* 0x0000000d0f150224 */ /* 0x000fe400078e0218 */
[----:B------:R-:W-:Y:S01]  /*b900*/  IMAD R3, R0, R20, R5 ;  /* 0x0000001400037224 */ /* 0x000fe200078e0205 */
[----:B------:R-:W-:Y:S01]  /*b910*/  PRMT R0, R4, 0x7610, R0 ;  /* 0x0000761004007816 */ /* 0x000fe20000000000 */
[----:B------:R-:W-:-:S05]  /*b920*/  IMAD R152, R152, R31, R21 ;  /* 0x0000001f98987224 */ /* 0x000fca00078e0215 */
[----:B------:R-:W-:Y:S02]  /*b930*/  SEL R153, R3, R152, !P0 ;  /* 0x0000009803997207 */ /* 0x000fe40004000000 */
[----:B------:R-:W-:-:S07]  /*b940*/  SEL R152, R152, R3, !P0 ;  /* 0x0000000398987207 */ /* 0x000fce0004000000 */
.L_x_281:
[----:B------:R-:W-:-:S13]  /*b950*/  LOP3.LUT P0, RZ, R0, 0xff, RZ, 0xc0, !PT ;  /* 0x000000ff00ff7812 */ /* 0x000fda000780c0ff */
[----:B------:R-:W-:Y:S05]  /*b960*/  @P0 BRA `(.L_x_284) ;  /* 0xffffff5400600947 */ /* 0x000fea000383ffff */
[----:B------:R-:W-:Y:S05]  /*b970*/  EXIT ;  /* 0x000000000000794d */ /* 0x000fea0003800000 */
.L_x_3:
[----:B0-----:R-:W-:Y:S01]  /*b980*/  ULDC.64 UR4, c[0x0][0x650] ;  /* 0x0001940000047ab9 */ /* 0x001fe20000000a00 */
        /* <DEDUP_REMOVED lines=25> */
.L_x_286:
[--C-:B------:R-:W-:Y:S01]  /*bb20*/  SHF.R.U64 R12, R10, R14, R11.reuse ;  /* 0x0000000e0a0c7219 */ /* 0x100fe2000000120b */
[----:B------:R-:W0:Y:S01]  /*bb30*/  LDC R22, c[0x0][0x618] ;  /* 0x00018600ff167b82 */ /* 0x000e220000000800 */
[----:B------:R-:W-:Y:S01]  /*bb40*/  I2FP.F32.U32 R6, R4 ;  /* 0x0000000400067245 */ /* 0x000fe20000201000 */
[----:B------:R-:W-:Y:S01]  /*bb50*/  ULDC UR4, c[0x0][0x150] ;  /* 0x0000540000047ab9 */ /* 0x000fe20000000800 */
[----:B------:R-:W-:Y:S02]  /*bb60*/  SHF.R.U32.HI R5, RZ, R14, R11 ;  /* 0x0000000eff057219 */ /* 0x000fe4000001160b */
[----:B------:R-:W-:Y:S01]  /*bb70*/  IADD3 R9, P0, RZ, -R12, RZ ;  /* 0x8000000cff097210 */ /* 0x000fe20007f1e0ff */
[----:B------:R-:W-:Y:S01]  /*bb80*/  FMUL R11, R6, UR4 ;  /* 0x00000004060b7c20 */ /* 0x000fe20008400000 */
[----:B------:R-:W-:Y:S01]  /*bb90*/  ULDC UR4, c[0x0][0x154] ;  /* 0x0000550000047ab9 */ /* 0x000fe20000000800 */
[----:B------:R-:W1:Y:S02]  /*bba0*/  LDC.64 R24, c[0x0][0x640] ;  /* 0x00019000ff187b82 */ /* 0x000e640000000a00 */
[----:B------:R-:W-:-:S02]  /*bbb0*/  IMAD.X R5, RZ, RZ, ~R5, P0 ;  /* 0x000000ffff057224 */ /* 0x000fc400000e0e05 */
[----:B------:R-:W2:Y:S01]  /*bbc0*/  F2I.U32.TRUNC.NTZ R11, R11 ;  /* 0x0000000b000b7305 */ /* 0x000ea2000020f000 */
[----:B------:R-:W-:-:S03]  /*bbd0*/  IMAD.WIDE.U32 R6, R9, R20, R16 ;  /* 0x0000001409067225 */ /* 0x000fc600078e0010 */
[----:B------:R-:W3:Y:S01]  /*bbe0*/  LDC R13, c[0x0][0x144] ;  /* 0x00005100ff0d7b82 */ /* 0x000ee20000000800 */
[----:B------:R-:W-:-:S04]  /*bbf0*/  IMAD R8, R5, R20, RZ ;  /* 0x0000001405087224 */ /* 0x000fc800078e02ff */
[----:B------:R-:W-:Y:S02]  /*bc00*/  IMAD R5, R9, R21, R8 ;  /* 0x0000001509057224 */ /* 0x000fe400078e0208 */
[----:B------:R-:W-:Y:S01]  /*bc10*/  IMAD.MOV.U32 R8, RZ, RZ, -0x1 ;  /* 0xffffffffff087424 */ /* 0x000fe200078e00ff */
[----:B------:R-:W4:Y:S01]  /*bc20*/  LDC R14, c[0x0][0x608] ;  /* 0x00018200ff0e7b82 */ /* 0x000f220000000800 */
[----:B------:R-:W-:Y:S01]  /*bc30*/  IMAD.IADD R5, R7, 0x1, R5 ;  /* 0x0000000107057824 */ /* 0x000fe200078e0205 */
[----:B------:R-:W-:-:S04]  /*bc40*/  I2FP.F32.U32 R7, R3 ;  /* 0x0000000300077245 */ /* 0x000fc80000201000 */
[-C--:B0-----:R-:W-:Y:S01]  /*bc50*/  SHF.R.U64 R10, R6, R22.reuse, R5 ;  /* 0x00000016060a7219 */ /* 0x081fe20000001205 */
[----:B--2---:R-:W-:Y:S01]  /*bc60*/  IMAD.MOV R6, RZ, RZ, -R11 ;  /* 0x000000ffff067224 */ /* 0x004fe200078e0a0b */
[----:B------:R-:W0:Y:S01]  /*bc70*/  LDC R9, c[0x0][0x658] ;  /* 0x00019600ff097b82 */ /* 0x000e220000000800 */
[----:B-1----:R-:W-:Y:S01]  /*bc80*/  ISETP.NE.U32.AND P0, PT, R24, RZ, PT ;  /* 0x000000ff1800720c */ /* 0x002fe20003f05070 */
[----:B------:R-:W-:Y:S01]  /*bc90*/  FMUL R7, R7, UR4 ;  /* 0x0000000407077c20 */ /* 0x000fe20008400000 */
[----:B------:R-:W-:Y:S02]  /*bca0*/  SHF.R.U32.HI R5, RZ, R22, R5 ;  /* 0x00000016ff057219 */ /* 0x000fe40000011605 */
[----:B------:R-:W-:-:S03]  /*bcb0*/  ISETP.NE.AND.EX P0, PT, R25, RZ, PT, P0 ;  /* 0x000000ff1900720c */ /* 0x000fc60003f05300 */
[----:B------:R-:W1:Y:S01]  /*bcc0*/  LDC R20, c[0x0][0x148] ;  /* 0x00005200ff147b82 */ /* 0x000e620000000800 */
[----:B---3--:R-:W-:Y:S02]  /*bcd0*/  IMAD R23, R13, R6, R4 ;  /* 0x000000060d177224 */ /* 0x008fe400078e0204 */
[----:B------:R-:W-:-:S05]  /*bce0*/  IMAD.MOV.U32 R6, RZ, RZ, 0x1 ;  /* 0x00000001ff067424 */ /* 0x000fca00078e00ff */
[----:B------:R-:W2:Y:S01]  /*bcf0*/  LDC R21, c[0x0][0x600] ;  /* 0x00018000ff157b82 */ /* 0x000ea20000000800 */
[-CC-:B----4-:R-:W-:Y:S02]  /*bd00*/  SHF.R.U64 R13, R10, R14.reuse, R5.reuse ;  /* 0x0000000e0a0d7219 */ /* 0x190fe40000001205 */
[----:B------:R-:W-:Y:S02]  /*bd10*/  SHF.R.U32.HI R4, RZ, R14, R5 ;  /* 0x0000000eff047219 */ /* 0x000fe40000011605 */
[----:B------:R3:W4:Y:S03]  /*bd20*/  F2I.U32.TRUNC.NTZ R14, R7 ;  /* 0x00000007000e7305 */ /* 0x000726000020f000 */
[----:B------:R-:W1:Y:S01]  /*bd30*/  LDC R26, c[0x0][0x648] ;  /* 0x00019200ff1a7b82 */ /* 0x000e620000000800 */
[-C--:B0-----:R-:W-:Y:S02]  /*bd40*/  SHF.R.U64 R15, R13, R9.reuse, R4 ;  /* 0x000000090d0f7219 */ /* 0x081fe40000001204 */
[----:B------:R-:W-:-:S02]  /*bd50*/  SHF.L.U32 R8, R8, R9, RZ ;  /* 0x0000000908087219 */ /* 0x000fc400000006ff */
[-C--:B------:R-:W-:Y:S01]  /*bd60*/  SHF.R.U32.HI R5, RZ, R9.reuse, R4 ;  /* 0x00000009ff057219 */ /* 0x080fe20000011604 */
[----:B------:R-:W-:Y:S01]  /*bd70*/  IMAD.MOV.U32 R4, RZ, RZ, R15 ;  /* 0x000000ffff047224 */ /* 0x000fe200078e000f */
[----:B------:R-:W-:Y:S01]  /*bd80*/  SHF.L.U32 R22, R6, R9, RZ ;  /* 0x0000000906167219 */ /* 0x000fe200000006ff */
[----:B------:R-:W0:Y:S01]  /*bd90*/  LDC R27, c[0x0][0x638] ;  /* 0x00018e00ff1b7b82 */ /* 0x000e220000000800 */
[----:B------:R-:W-:-:S07]  /*bda0*/  LOP3.LUT R28, RZ, R8, RZ, 0x33, !PT ;  /* 0x00000008ff1c7212 */ /* 0x000fce00078e33ff */
        /* <DEDUP_REMOVED lines=12> */
.L_x_287:
[----:B------:R-:W-:Y:S01]  /*be70*/  ISETP.NE.AND P0, PT, R2, 0x1, PT ;  /* 0x000000010200780c */ /* 0x000fe20003f05270 */
[----:B--2---:R-:W-:Y:S01]  /*be80*/  VIADD R7, R21, 0xffffffff ;  /* 0xffffffff15077836 */ /* 0x004fe20000000000 */
[----:B-1----:R-:W-:Y:S01]  /*be90*/  SHF.R.U64 R5, R4, R26, R5 ;  /* 0x0000001a04057219 */ /* 0x002fe20000001205 */
[----:B------:R-:W-:Y:S01]  /*bea0*/  IMAD.MOV R14, RZ, RZ, -R14 ;  /* 0x000000ffff0e7224 */ /* 0x000fe200078e0a0e */
[----:B------:R-:W-:Y:S01]  /*beb0*/  LOP3.LUT R4, R13, R28, RZ, 0xc0, !PT ;  /* 0x0000001c0d047212 */ /* 0x000fe200078ec0ff */
[----:B------:R-:W-:Y:S01]  /*bec0*/  IMAD.MOV.U32 R8, RZ, RZ, R12 ;  /* 0x000000ffff087224 */ /* 0x000fe200078e000c */
[----:B------:R-:W-:Y:S01]  /*bed0*/  LOP3.LUT R10, R10, R7, RZ, 0xc0, !PT ;  /* 0x000000070a0a7212 */ /* 0x000fe200078ec0ff */
[----:B------:R-:W-:Y:S02]  /*bee0*/  IMAD.MOV R6, RZ, RZ, -R5 ;  /* 0x000000ffff067224 */ /* 0x000fe400078e0a05 */
[----:B------:R-:W-:-:S04]  /*bef0*/  IMAD R4, R22, R5, R4 ;  /* 0x0000000516047224 */ /* 0x000fc800078e0204 */
[----:B------:R-:W-:Y:S02]  /*bf00*/  @P0 IMAD R23, R20, R14, R3 ;  /* 0x0000000e14170224 */ /* 0x000fe400078e0203 */
[----:B0-----:R-:W-:Y:S02]  /*bf10*/  IMAD R3, R6, R27, R15 ;  /* 0x0000001b06037224 */ /* 0x001fe400078e020f */
[----:B------:R-:W-:Y:S02]  /*bf20*/  IMAD R7, R4, R29, R23 ;  /* 0x0000001d04077224 */ /* 0x000fe400078e0217 */
[----:B------:R-:W-:Y:S02]  /*bf30*/  IMAD R4, R3, R21, R10 ;  /* 0x0000001503047224 */ /* 0x000fe400078e020a */
[----:B------:R-:W-:-:S03]  /*bf40*/  IMAD.MOV.U32 R6, RZ, RZ, 0x1 ;  /* 0x00000001ff067424 */ /* 0x000fc600078e00ff */
[----:B------:R-:W-:Y:S02]  /*bf50*/  SEL R9, R4, R7, !P0 ;  /* 0x0000000704097207 */ /* 0x000fe40004000000 */
[----:B------:R-:W-:-:S07]  /*bf60*/  SEL R7, R7, R4, !P0 ;  /* 0x0000000407077207 */ /* 0x000fce0004000000 */
.L_x_285:
[----:B------:R-:W-:-:S08]  /*bf70*/  NOP ;  /* 0x0000000000007918 */ /* 0x000fd00000000000 */
[----:B------:R-:W0:-:S00]  /*bf80*/  USETMAXREG.DEALLOC.CTAPOOL 0x28 ;  /* 0x00000028000079c8 */ /* 0x000e0000080e0500 */
[----:B0-----:R-:W-:-:S13]  /*bf90*/  ISETP.NE.AND P0, PT, R0, RZ, PT ;  /* 0x000000ff0000720c */ /* 0x001fda0003f05270 */
[----:B------:R-:W-:Y:S05]  /*bfa0*/  @P0 EXIT ;  /* 0x000000000000094d */ /* 0x000fea0003800000 */
[----:B------:R-:W-:Y:S01]  /*bfb0*/  LOP3.LUT P0, RZ, R6, 0xff, RZ, 0xc0, !PT ;  /* 0x000000ff06ff7812 */ /* 0x000fe2000780c0ff */
[----:B------:R-:W-:Y:S02]  /*bfc0*/  IMAD.MOV.U32 R3, RZ, RZ, 0x1 ;  /* 0x00000001ff037424 */ /* 0x000fe400078e00ff */
[----:B------:R-:W-:-:S10]  /*bfd0*/  IMAD.MOV.U32 R0, RZ, RZ, RZ ;  /* 0x000000ffff007224 */ /* 0x000fd400078e00ff */
[----:B------:R-:W-:Y:S05]  /*bfe0*/  @!P0 BRA `(.L_x_288) ;  /* 0x0000000c00c08947 */ /* 0x000fea0003800000 */
[----:B------:R-:W0:Y:S01]  /*bff0*/  LDC R0, c[0x0][0x28c] ;  /* 0x0000a300ff007b82 */ /* 0x000e220000000800 */
[----:B------:R-:W-:Y:S01]  /*c000*/  ULDC UR21, c[0x0][0x658] ;  /* 0x0001960000157ab9 */ /* 0x000fe20000000800 */
[----:B------:R-:W-:Y:S01]  /*c010*/  UMOV UR5, 0xffffffff ;  /* 0xffffffff00057882 */ /* 0x000fe20000000000 */
[----:B------:R-:W-:Y:S01]  /*c020*/  ULDC UR4, c[0x0][0xc] ;  /* 0x0000030000047ab9 */ /* 0x000fe20000000800 */
[----:B------:R-:W-:Y:S01]  /*c030*/  USHF.L.U32 UR29, UR5, UR21, URZ ;  /* 0x00000015051d7299 */ /* 0x000fe2000800063f */
[C---:B------:R-:W-:Y:S01]  /*c040*/  LOP3.LUT P2, RZ, R18.reuse, 0x7f, RZ, 0xc0, !PT ;  /* 0x0000007f12ff7812 */ /* 0x040fe2000784c0ff */
[----:B------:R-:W-:Y:S01]  /*c050*/  UMOV UR6, 0x1 ;  /* 0x0000000100067882 */ /* 0x000fe20000000000 */
[----:B------:R-:W-:Y:S01]  /*c060*/  ULDC UR5, c[0x0][0x10] ;  /* 0x0000040000057ab9 */ /* 0x000fe20000000800 */
[----:B------:R-:W-:Y:S01]  /*c070*/  LOP3.LUT P0, RZ, R18, 0x1f, RZ, 0xc0, !PT ;  /* 0x0000001f12ff7812 */ /* 0x000fe2000780c0ff */
[----:B------:R-:W-:Y:S01]  /*c080*/  UIMAD.WIDE.U32 UR4, UR4, UR5, URZ ;  /* 0x00000005040472a5 */ /* 0x000fe2000f8e003f */
[----:B------:R-:W-:Y:S01]  /*c090*/  BSSY B0, `(.L_x_288) ;  /* 0x00000e5000007945 */ /* 0x000fe20003800000 */
[----:B------:R-:W-:Y:S01]  /*c0a0*/  USHF.L.U32 UR21, UR6, UR21, URZ ;  /* 0x0000001506157299 */ /* 0x000fe2000800063f */
[----:B------:R-:W-:Y:S01]  /*c0b0*/  IMAD.MOV.U32 R11, RZ, RZ, 0x1 ;  /* 0x00000001ff0b7424 */ /* 0x000fe200078e00ff */
[----:B------:R-:W-:Y:S01]  /*c0c0*/  LOP3.LUT R18, R19, 0x2, RZ, 0xfc, !PT ;  /* 0x0000000213127812 */ /* 0x000fe200078efcff */
[----:B------:R-:W-:Y:S01]  /*c0d0*/  ULDC UR6, c[0x0][0x14] ;  /* 0x0000050000067ab9 */ /* 0x000fe20000000800 */
[----:B------:R-:W-:Y:S01]  /*c0e0*/  PLOP3.LUT P0, PT, P0, P2, PT, 0x8a, 0x0 ;  /* 0x000000000000781c */ /* 0x000fe20000705172 */
[----:B------:R-:W-:-:S02]  /*c0f0*/  UIMAD.WIDE.U32 UR14, UR4, UR6, URZ ;  /* 0x00000006040e72a5 */ /* 0x000fc4000f8e003f */
[----:B------:R-:W-:Y:S01]  /*c100*/  UIMAD UR37, UR5, UR6, URZ ;  /* 0x00000006052572a4 */ /* 0x000fe2000f8e023f */
[----:B------:R-:W-:Y:S01]  /*c110*/  ULDC UR13, c[0x0][0x600] ;  /* 0x00018000000d7ab9 */ /* 0x000fe20000000800 */
[----:B------:R-:W-:Y:S02]  /*c120*/  ULOP3.LUT UR29, URZ, UR29, URZ, 0x33, !UPT ;  /* 0x0000001d3f1d7292 */ /* 0x000fe4000f8e333f */
[----:B------:R-:W-:Y:S01]  /*c130*/  UIADD3 UR13, UR13, -0x1, URZ ;  /* 0xffffffff0d0d7890 */ /* 0x000fe2000fffe03f */
[----:B0-----:R-:W-:Y:S01]  /*c140*/  VIADD R0, R0, 0x7f ;  /* 0x0000007f00007836 */ /* 0x001fe20000000000 */
[----:B------:R-:W-:Y:S01]  /*c150*/  UIADD3 UR37, UR15, UR37, URZ ;  /* 0x000000250f257290 */ /* 0x000fe2000fffe03f */
[----:B------:R-:W-:-:S03]  /*c160*/  ULDC.64 UR22, c[0x0][0x198] ;  /* 0x0000660000167ab9 */ /* 0x000fc60000000a00 */
[----:B------:R-:W-:-:S04]  /*c170*/  SHF.R.S32.HI R3, RZ, 0x1f, R0 ;  /* 0x0000001fff037819 */ /* 0x000fc80000011400 */
[----:B------:R-:W-:Y:S01]  /*c180*/  LEA.HI R3, R3, R0, RZ, 0x7 ;  /* 0x0000000003037211 */ /* 0x000fe200078f38ff */
[----:B------:R-:W-:-:S03]  /*c190*/  IMAD.MOV.U32 R0, RZ, RZ, RZ ;  /* 0x000000ffff007224 */ /* 0x000fc600078e00ff */
[----:B------:R-:W-:Y:S01]  /*c1a0*/  SHF.R.S32.HI R13, RZ, 0x7, R3 ;  /* 0x00000007ff0d7819 */ /* 0x000fe20000011403 */
[----:B------:R-:W-:-:S04]  /*c1b0*/  IMAD.MOV.U32 R3, RZ, RZ, 0x1 ;  /* 0x00000001ff037424 */ /* 0x000fc800078e00ff */
[----:B------:R-:W-:-:S07]  /*c1c0*/  VIADD R10, R13, 0x1 ;  /* 0x000000010d0a7836 */ /* 0x000fce0000000000 */
.L_x_300:
[----:B------:R-:W-:-:S03]  /*c1d0*/  UMOV UR4, 0xffffffff ;  /* 0xffffffff00047882 */ /* 0x000fc60000000000 */
[----:B------:R-:W-:Y:S05]  /*c1e0*/  BRA.DIV UR4, `(.L_x_289) ;  /* 0x0000000e04e47947 */ /* 0x000fea000b800000 */
[----:B------:R-:W-:-:S13]  /*c1f0*/  ELECT P6, URZ, PT ;  /* 0x00000000003f782f */ /* 0x000fda00038c0000 */
.L_x_309:
[----:B------:R-:W0:Y:S01]  /*c200*/  LDC R4, c[0x0][0x28c] ;  /* 0x0000a300ff047b82 */ /* 0x000e220000000800 */
[----:B------:R-:W-:Y:S01]  /*c210*/  BSSY B1, `(.L_x_290) ;  /* 0x000005a000017945 */ /* 0x000fe20003800000 */
[----:B0-----:R-:W-:-:S13]  /*c220*/  ISETP.LT.OR P6, PT, R4, 0x1, !P6 ;  /* 0x000000010400780c */ /* 0x001fda00077c1670 */
[----:B------:R-:W-:Y:S05]  /*c230*/  @P6 BRA `(.L_x_291) ;  /* 0x00000004005c6947 */ /* 0x000fea0003800000 */
[----:B------:R-:W-:Y:S02]  /*c240*/  IMAD.SHL.U32 R14, R7, 0x100, RZ ;  /* 0x00000100070e7824 */ /* 0x000fe400078e00ff */
[----:B------:R-:W-:Y:S02]  /*c250*/  IMAD.SHL.U32 R15, R9, 0x80, RZ ;  /* 0x00000080090f7824 */ /* 0x000fe400078e00ff */
[----:B------:R-:W-:Y:S02]  /*c260*/  IMAD.MOV.U32 R20, RZ, RZ, RZ ;  /* 0x000000ffff147224 */ /* 0x000fe400078e00ff */
[----:B------:R-:W-:Y:S02]  /*c270*/  IMAD.MOV.U32 R4, RZ, RZ, R10 ;  /* 0x000000ffff047224 */ /* 0x000fe400078e000a */
[----:B------:R-:W-:Y:S02]  /*c280*/  IMAD.MOV.U32 R5, RZ, RZ, R3 ;  /* 0x000000ffff057224 */ /* 0x000fe400078e0003 */
[----:B------:R-:W-:-:S07]  /*c290*/  IMAD.MOV.U32 R6, RZ, RZ, R0 ;  /* 0x000000ffff067224 */ /* 0x000fce00078e0000 */
.L_x_295:
[----:B------:R-:W0:Y:S01]  /*c2a0*/  S2R R12, SR_CgaCtaId ;  /* 0x00000000000c7919 */ /* 0x000e220000008800 */
[----:B------:R-:W-:Y:S01]  /*c2b0*/  MOV R7, 0x400 ;  /* 0x0000040000077802 */ /* 0x000fe20000000f00 */
[----:B------:R-:W1:Y:S03]  /*c2c0*/  @!P2 LDC R9, c[0x0][0x500] ;  /* 0x00014000ff09ab82 */ /* 0x000e660000000800 */
[----:B0-----:R-:W-:Y:S02]  /*c2d0*/  LEA R21, R12, R7, 0x18 ;  /* 0x000000070c157211 */ /* 0x001fe400078ec0ff */
[----:B------:R-:W-:-:S03]  /*c2e0*/  SHF.L.U32 R7, R5, 0x1f, RZ ;  /* 0x0000001f05077819 */ /* 0x000fc600000006ff */
[----:B------:R-:W-:-:S04]  /*c2f0*/  IMAD R12, R6, 0x8, R21 ;  /* 0x00000008060c7824 */ /* 0x000fc800078e0215 */
[----:B------:R-:W0:Y:S02]  /*c300*/  SYNCS.PHASECHK.TRANS64.TRYWAIT P1, [R12+URZ+0x10], R7 ;  /* 0x000010070c0075a7 */ /* 0x000e24000802017f */
[----:B01----:R-:W-:Y:S05]  /*c310*/  @!P1 BRA `(.L_x_292) ;  /* 0x0000000c00b89947 */ /* 0x003fea0003800000 */
.L_x_310:
[----:B0-----:R-:W-:Y:S01]  /*c320*/  PRMT R7, R18, 0x9910, RZ ;  /* 0x0000991012077816 */ /* 0x001fe200000000ff */
[----:B------:R0:W-:Y:S03]  /*c330*/  @!P2 SYNCS.ARRIVE.TRANS64 RZ, [R12+URZ], R9 ;  /* 0x000000090cffa9a7 */ /* 0x0001e6000800003f */
[----:B------:R-:W-:-:S13]  /*c340*/  ISETP.NE.AND P1, PT, R7, 0x2, PT ;  /* 0x000000020700780c */ /* 0x000fda0003f25270 */
[----:B0-----:R-:W-:Y:S05]  /*c350*/  @P1 BRA `(.L_x_293) ;  /* 0x0000000000041947 */ /* 0x001fea0003800000 */
[----:B------:R-:W-:Y:S01]  /*c360*/  BPT.TRAP 0x1 ;  /* 0x000000040000795c */ /* 0x000fe20000300000 */
.L_x_293:
[----:B------:R-:W-:Y:S05]  /*c370*/  @P0 BRA `(.L_x_294) ;  /* 0x0000000000040947 */ /* 0x000fea0003800000 */
[----:B------:R-:W-:Y:S01]  /*c380*/  BPT.TRAP 0x1 ;  /* 0x000000040000795c */ /* 0x000fe20000300000 */
.L_x_294:
[----:B------:R-:W-:Y:S01]  /*c390*/  R2UR UR56, R21 ;  /* 0x00000000153872ca */ /* 0x000fe200000e0000 */
[----:B------:R-:W-:Y:S01]  /*c3a0*/  IMAD R21, R6, 0x20000, R21 ;  /* 0x0002000006157824 */ /* 0x000fe200078e0215 */
[----:B------:R-:W-:Y:S01]  /*c3b0*/  R2UR UR10, R20 ;  /* 0x00000000140a72ca */ /* 0x000fe200000e0000 */
[----:B------:R-:W-:Y:S01]  /*c3c0*/  UIADD3 UR30, UP0, UR22, 0xf0, URZ ;  /* 0x000000f0161e7890 */ /* 0x000fe2000ff1e03f */
[----:B------:R-:W-:Y:S01]  /*c3d0*/  R2UR UR16, R6 ;  /* 0x00000000061072ca */ /* 0x000fe200000e0000 */
[----:B------:R-:W-:Y:S01]  /*c3e0*/  VIADD R4, R4, 0xffffffff ;  /* 0xffffffff04047836 */ /* 0x000fe20000000000 */
[----:B------:R-:W-:Y:S01]  /*c3f0*/  R2UR UR32, R21 ;  /* 0x00000000152072ca */ /* 0x000fe200000e0000 */
[----:B------:R-:W-:Y:S01]  /*c400*/  UIADD3.X UR31, URZ, UR23, URZ, UP0, !UPT ;  /* 0x000000173f1f7290 */ /* 0x000fe200087fe43f */
[----:B------:R-:W-:Y:S01]  /*c410*/  R2UR UR9, R12 ;  /* 0x000000000c0972ca */ /* 0x000fe200000e0000 */
[----:B------:R-:W-:Y:S01]  /*c420*/  UIADD3 UR6, UP1, UR22, 0x1f0, URZ ;  /* 0x000001f016067890 */ /* 0x000fe2000ff3e03f */
[----:B------:R-:W-:Y:S01]  /*c430*/  R2UR UR11, R14 ;  /* 0x000000000e0b72ca */ /* 0x000fe200000e0000 */
[----:B------:R-:W-:Y:S01]  /*c440*/  UMOV UR4, 0x0 ;  /* 0x0000000000047882 */ /* 0x000fe20000000000 */
[----:B------:R-:W-:Y:S01]  /*c450*/  R2UR UR12, R8 ;  /* 0x00000000080c72ca */ /* 0x000fe200000e0000 */
[----:B------:R-:W-:Y:S01]  /*c460*/  UIADD3 UR56, UR56, 0x40100, URZ ;  /* 0x0004010038387890 */ /* 0x000fe2000fffe03f */
[----:B------:R-:W-:Y:S01]  /*c470*/  R2UR UR59, R15 ;  /* 0x000000000f3b72ca */ /* 0x000fe200000e0000 */
[----:B------:R-:W-:Y:S01]  /*c480*/  UIADD3 UR50, UR10, 0x20, URZ ;  /* 0x000000200a327890 */ /* 0x000fe2000fffe03f */
[----:B------:R-:W-:Y:S01]  /*c490*/  ISETP.GT.AND P3, PT, R4, 0x1, PT ;  /* 0x000000010400780c */ /* 0x000fe20003f64270 */
[----:B------:R-:W-:Y:S01]  /*c4a0*/  ULEA UR56, UR16, UR56, 0x10 ;  /* 0x0000003810387291 */ /* 0x000fe2000f8e803f */
[----:B------:R-:W-:Y:S01]  /*c4b0*/  VIADD R6, R6, 0x1 ;  /* 0x0000000106067836 */ /* 0x000fe20000000000 */
[----:B------:R-:W-:Y:S01]  /*c4c0*/  UIADD3 UR8, UR32, 0x100, URZ ;  /* 0x0000010020087890 */ /* 0x000fe2000fffe03f */
[----:B------:R-:W-:Y:S01]  /*c4d0*/  VIADD R20, R20, 0x80 ;  /* 0x0000008014147836 */ /* 0x000fe20000000000 */
[----:B------:R-:W-:-:S02]  /*c4e0*/  UIADD3 UR48, UR32, 0x8100, URZ ;  /* 0x0000810020307890 */ /* 0x000fc4000fffe03f */
[----:B------:R-:W-:Y:S01]  /*c4f0*/  UIADD3 UR42, UR10, 0x40, URZ ;  /* 0x000000400a2a7890 */ /* 0x000fe2000fffe03f */
[C---:B------:R-:W-:Y:S01]  /*c500*/  ISETP.NE.AND P1, PT, R6.reuse, 0x2, PT ;  /* 0x000000020600780c */ /* 0x040fe20003f25270 */
[----:B------:R-:W-:Y:S02]  /*c510*/  UIADD3 UR40, UR32, 0x10100, URZ ;  /* 0x0001010020287890 */ /* 0x000fe4000fffe03f */
[----:B------:R-:W-:Y:S01]  /*c520*/  UIADD3 UR34, UR10, 0x60, URZ ;  /* 0x000000600a227890 */ /* 0x000fe2000fffe03f */
[----:B------:R-:W-:Y:S01]  /*c530*/  SEL R12, RZ, 0x1, P1 ;  /* 0x00000001ff0c7807 */ /* 0x000fe20000800000 */
[----:B------:R-:W-:Y:S01]  /*c540*/  UIADD3 UR32, UR32, 0x18100, URZ ;  /* 0x0001810020207890 */ /* 0x000fe2000fffe03f */
[----:B------:R-:W-:Y:S01]  /*c550*/  SEL R6, R6, RZ, P1 ;  /* 0x000000ff06067207 */ /* 0x000fe20000800000 */
[----:B------:R-:W-:Y:S01]  /*c560*/  UMOV UR5, 0x10000000 ;  /* 0x1000000000057882 */ /* 0x000fe20000000000 */
[----:B------:R-:W-:Y:S01]  /*c570*/  UIADD3.X UR7, URZ, UR23, URZ, UP1, !UPT ;  /* 0x000000173f077290 */ /* 0x000fe20008ffe43f */
[----:B------:R0:W-:Y:S01]  /*c580*/  UTMALDG.3D [UR8], [UR30], desc[UR4] ;  /* 0x000004081e0075b4 */ /* 0x0001e20008011000 */
[----:B------:R-:W-:Y:S01]  /*c590*/  UIADD3 UR24, UR56, 0x4000, URZ ;  /* 0x0000400038187890 */ /* 0x000fe2000fffe03f */
[----:B------:R-:W-:Y:S01]  /*c5a0*/  LOP3.LUT R5, R5, R12, RZ, 0x3c, !PT ;  /* 0x0000000c05057212 */ /* 0x000fe200078e3cff */
[----:B------:R-:W-:Y:S01]  /*c5b0*/  UIADD3 UR16, UR56, 0x8000, URZ ;  /* 0x0000800038107890 */ /* 0x000fe2000fffe03f */
[----:B------:R-:W-:Y:S01]  /*c5c0*/  UMOV UR49, UR9 ;  /* 0x0000000900317c82 */ /* 0x000fe20008000000 */
        /* <DEDUP_REMOVED lines=8> */
[----:B------:R1:W-:Y:S01]  /*c650*/  UTMALDG.3D [UR48], [UR30], desc[UR4] ;  /* 0x000004301e0075b4 */ /* 0x0003e20008011000 */
        /* <DEDUP_REMOVED lines=9> */
[----:B0-----:R-:W-:Y:S01]  /*c6f0*/  UIADD3 UR8, UR56, 0xc000, URZ ;  /* 0x0000c00038087890 */ /* 0x001fe2000fffe03f */
[----:B------:R-:W-:Y:S01]  /*c700*/  UMOV UR19, UR59 ;  /* 0x0000003b00137c82 */ /* 0x000fe20008000000 */
[----:B------:R-:W-:Y:S01]  /*c710*/  UMOV UR20, UR12 ;  /* 0x0000000c00147c82 */ /* 0x000fe20008000000 */
[----:B------:R-:W-:Y:S01]  /*c720*/  UMOV UR18, UR42 ;  /* 0x0000002a00127c82 */ /* 0x000fe20008000000 */
[----:B------:R-:W-:Y:S01]  /*c730*/  UMOV UR11, UR59 ;  /* 0x0000003b000b7c82 */ /* 0x000fe20008000000 */
[----:B------:R1:W-:Y:S01]  /*c740*/  UTMALDG.3D [UR32], [UR30], desc[UR4] ;  /* 0x000004201e0075b4 */ /* 0x0003e20008011000 */
[----:B------:R-:W-:Y:S01]  /*c750*/  UMOV UR10, UR34 ;  /* 0x00000022000a7c82 */ /* 0x000fe20008000000 */
[----:B------:R1:W-:Y:S01]  /*c760*/  UTMALDG.3D [UR56], [UR6], desc[UR4] ;  /* 0x00000438060075b4 */ /* 0x0003e20008011000 */
[----:B------:R1:W-:Y:S01]  /*c770*/  UTMALDG.3D [UR24], [UR6], desc[UR4] ;  /* 0x00000418060075b4 */ /* 0x0003e20008011000 */
[----:B------:R1:W-:Y:S01]  /*c780*/  UTMALDG.3D [UR16], [UR6], desc[UR4] ;  /* 0x00000410060075b4 */ /* 0x0003e20008011000 */
[----:B------:R1:W-:Y:S02]  /*c790*/  UTMALDG.3D [UR8], [UR6], desc[UR4] ;  /* 0x00000408060075b4 */ /* 0x0003e40008011000 */
[----:B-1----:R-:W-:Y:S05]  /*c7a0*/  @P3 BRA `(.L_x_295) ;  /* 0xfffffff800bc3947 */ /* 0x002fea000383ffff */
.L_x_291:
[----:B------:R-:W-:Y:S05]  /*c7b0*/  BSYNC B1 ;  /* 0x0000000000017941 */ /* 0x000fea0003800000 */
.L_x_290:
[----:B------:R-:W-:Y:S01]  /*c7c0*/  LOP3.LUT P3, RZ, R11, 0xff, RZ, 0xc0, !PT ;  /* 0x000000ff0bff7812 */ /* 0x000fe2000786c0ff */
[----:B------:R-:W-:Y:S01]  /*c7d0*/  IMAD.IADD R0, R13, 0x1, R0 ;  /* 0x000000010d007824 */ /* 0x000fe200078e0200 */
[----:B------:R-:W-:Y:S01]  /*c7e0*/  IADD3 R16, P4, R16, UR14, RZ ;  /* 0x0000000e10107c10 */ /* 0x000fe2000ff9e0ff */
[----:B------:R-:W-:Y:S01]  /*c7f0*/  ULDC.64 UR4, c[0x0][0x650] ;  /* 0x0001940000047ab9 */ /* 0x000fe20000000a00 */
[----:B------:R-:W-:Y:S01]  /*c800*/  BSSY B1, `(.L_x_296) ;  /* 0x000006b000017945 */ /* 0x000fe20003800000 */
[----:B------:R-:W-:Y:S01]  /*c810*/  IMAD.MOV.U32 R7, RZ, RZ, -0x1 ;  /* 0xffffffffff077424 */ /* 0x000fe200078e00ff */
[----:B------:R-:W-:Y:S01]  /*c820*/  SHF.R.U32.HI R4, RZ, 0x1, R0 ;  /* 0x00000001ff047819 */ /* 0x000fe20000011600 */
[----:B------:R-:W-:Y:S01]  /*c830*/  IMAD.MOV.U32 R9, RZ, RZ, -0x1 ;  /* 0xffffffffff097424 */ /* 0x000fe200078e00ff */
[----:B------:R-:W-:Y:S01]  /*c840*/  ISETP.GT.U32.AND P1, PT, R0, 0x1, PT ;  /* 0x000000010000780c */ /* 0x000fe20003f24070 */
[----:B------:R-:W-:Y:S01]  /*c850*/  IMAD.MOV.U32 R8, RZ, RZ, -0x1 ;  /* 0xffffffffff087424 */ /* 0x000fe200078e00ff */
[----:B------:R-:W-:-:S02]  /*c860*/  LOP3.LUT R4, R4, 0x1, RZ, 0xc0, !PT ;  /* 0x0000000104047812 */ /* 0x000fc400078ec0ff */
[----:B------:R-:W-:Y:S01]  /*c870*/  ISETP.LT.U32.AND P1, PT, R13, 0x2, P1 ;  /* 0x000000020d00780c */ /* 0x000fe20000f21070 */
[----:B------:R-:W0:Y:S01]  /*c880*/  @P3 S2R R6, SR_CgaCtaId ;  /* 0x0000000000063919 */ /* 0x000e220000008800 */
[----:B------:R-:W-:Y:S02]  /*c890*/  @P3 MOV R5, 0x400 ;  /* 0x0000040000053802 */ /* 0x000fe40000000f00 */
[----:B------:R-:W-:Y:S02]  /*c8a0*/  IADD3.X R17, R17, UR37, RZ, P4, !PT ;  /* 0x0000002511117c10 */ /* 0x000fe4000a7fe4ff */
[----:B------:R-:W-:Y:S02]  /*c8b0*/  ISETP.GE.U32.AND P4, PT, R16, UR4, PT ;  /* 0x0000000410007c0c */ /* 0x000fe4000bf86070 */
[----:B------:R-:W-:Y:S02]  /*c8c0*/  LOP3.LUT R0, R0, 0x1, RZ, 0xc0, !PT ;  /* 0x0000000100007812 */ /* 0x000fe400078ec0ff */
[----:B------:R-:W-:-:S02]  /*c8d0*/  PRMT R11, RZ, 0x7610, R11 ;  /* 0x00007610ff0b7816 */ /* 0x000fc4000000000b */
[----:B0-----:R-:W-:-:S04]  /*c8e0*/  @P3 LEA R5, R6, R5, 0x18 ;  /* 0x0000000506053211 */ /* 0x001fc800078ec0ff */
[----:B------:R0:W-:Y:S01]  /*c8f0*/  @P3 SYNCS.ARRIVE.TRANS64.A1T0 RZ, [R5+URZ+0x38], RZ ;  /* 0x000038ff05ff39a7 */ /* 0x0001e2000810003f */
[----:B------:R-:W-:Y:S02]  /*c900*/  ISETP.NE.U32.AND P3, PT, R4, 0x1, PT ;  /* 0x000000010400780c */ /* 0x000fe40003f65070 */
[----:B------:R-:W-:Y:S02]  /*c910*/  SEL R4, RZ, 0x1, !P1 ;  /* 0x00000001ff047807 */ /* 0x000fe40004800000 */
[----:B------:R-:W-:Y:S02]  /*c920*/  ISETP.GE.U32.AND.EX P1, PT, R17, UR5, PT, P4 ;  /* 0x0000000511007c0c */ /* 0x000fe4000bf26140 */
[----:B------:R-:W-:-:S04]  /*c930*/  ISETP.GT.U32.AND P3, PT, R13, 0x1, !P3 ;  /* 0x000000010d00780c */ /* 0x000fc80005f64070 */
[----:B0-----:R-:W-:-:S04]  /*c940*/  SEL R5, RZ, 0x1, !P3 ;  /* 0x00000001ff057807 */ /* 0x001fc80005800000 */
[--C-:B------:R-:W-:Y:S02]  /*c950*/  LOP3.LUT R3, R5, R3, R4.reuse, 0x96, !PT ;  /* 0x0000000305037212 */ /* 0x100fe400078e9604 */
[----:B------:R-:W-:Y:S01]  /*c960*/  PRMT R4, RZ, 0x7610, R4 ;  /* 0x00007610ff047816 */ /* 0x000fe20000000004 */
[----:B------:R-:W-:Y:S06]  /*c970*/  @P1 BRA `(.L_x_297) ;  /* 0x00000004004c1947 */ /* 0x000fec0003800000 */
[----:B------:R-:W-:Y:S01]  /*c980*/  ULDC.64 UR4, c[0x0][0x628] ;  /* 0x00018a0000047ab9 */ /* 0x000fe20000000a00 */
[----:B------:R-:W0:Y:S01]  /*c990*/  S2R R14, SR_CTAID.X ;  /* 0x00000000000e7919 */ /* 0x000e220000002500 */
[----:B------:R-:W-:Y:S01]  /*c9a0*/  ISETP.NE.U32.AND P1, PT, RZ, UR4, PT ;  /* 0x00000004ff007c0c */ /* 0x000fe2000bf25070 */
[----:B------:R-:W-:Y:S01]  /*c9b0*/  ULDC UR7, c[0x0][0x630] ;  /* 0x00018c0000077ab9 */ /* 0x000fe20000000800 */
[----:B------:R-:W-:Y:S01]  /*c9c0*/  IMAD.MOV.U32 R4, RZ, RZ, R16 ;  /* 0x000000ffff047224 */ /* 0x000fe200078e0010 */
[----:B------:R-:W1:Y:S01]  /*c9d0*/  S2R R12, SR_CTAID.Y ;  /* 0x00000000000c7919 */ /* 0x000e620000002600 */
[----:B------:R-:W-:Y:S01]  /*c9e0*/  ISETP.NE.AND.EX P1, PT, RZ, UR5, PT, P1 ;  /* 0x00000005ff007c0c */ /* 0x000fe2000bf25310 */
[----:B------:R-:W-:-:S12]  /*c9f0*/  IMAD.MOV.U32 R5, RZ, RZ, R17 ;  /* 0x000000ffff057224 */ /* 0x000fd800078e0011 */
[----:B------:R-:W-:Y:S05]  /*ca00*/  @!P1 BRA `(.L_x_298) ;  /* 0x0000000000289947 */ /* 0x000fea0003800000 */
[----:B------:R-:W-:Y:S02]  /*ca10*/  ULDC UR6, c[0x0][0x634] ;  /* 0x00018d0000067ab9 */ /* 0x000fe40000000800 */
[----:B------:R-:W-:-:S05]  /*ca20*/  IADD3 R9, P1, R16, UR6, RZ ;  /* 0x0000000610097c10 */ /* 0x000fca000ff3e0ff */
[----:B------:R-:W-:-:S04]  /*ca30*/  IMAD.X R15, RZ, RZ, R17, P1 ;  /* 0x000000ffff0f7224 */ /* 0x000fc800008e0611 */
[----:B------:R-:W-:-:S04]  /*ca40*/  IMAD.WIDE.U32 R6, R15, UR4, RZ ;  /* 0x000000040f067c25 */ /* 0x000fc8000f8e00ff */
[----:B------:R-:W-:-:S04]  /*ca50*/  IMAD.WIDE.U32 R6, P1, R9, UR5, R6 ;  /* 0x0000000509067c25 */ /* 0x000fc8000f820006 */
[----:B------:R-:W-:-:S04]  /*ca60*/  IMAD.WIDE.U32 R8, R9, UR4, RZ ;  /* 0x0000000409087c25 */ /* 0x000fc8000f8e00ff */
[----:B------:R-:W-:Y:S01]  /*ca70*/  IMAD.X R5, RZ, RZ, RZ, P1 ;  /* 0x000000ffff057224 */ /* 0x000fe200008e06ff */
[----:B------:R-:W-:Y:S01]  /*ca80*/  IADD3 RZ, P1, R9, R6, RZ ;  /* 0x0000000609ff7210 */ /* 0x000fe20007f3e0ff */
[----:B------:R-:W-:-:S04]  /*ca90*/  IMAD.MOV.U32 R4, RZ, RZ, R7 ;  /* 0x000000ffff047224 */ /* 0x000fc800078e0007 */
[----:B------:R-:W-:-:S08]  /*caa0*/  IMAD.WIDE.U32.X R4, R15, UR5, R4, P1 ;  /* 0x000000050f047c25 */ /* 0x000fd000088e0404 */
.L_x_298:
[--C-:B------:R-:W-:Y:S01]  /*cab0*/  SHF.R.U64 R8, R4, UR7, R5.reuse ;  /* 0x0000000704087c19 */ /* 0x100fe20008001205 */
[----:B------:R-:W-:Y:S01]  /*cac0*/  ULDC.64 UR4, c[0x0][0x620] ;  /* 0x0001880000047ab9 */ /* 0x000fe20000000a00 */
[----:B------:R-:W-:Y:S01]  /*cad0*/  SHF.R.U32.HI R4, RZ, UR7, R5 ;  /* 0x00000007ff047c19 */ /* 0x000fe20008011605 */
[----:B------:R-:W2:Y:S01]  /*cae0*/  LDC R25, c[0x0][0x144] ;  /* 0x00005100ff197b82 */ /* 0x000ea20000000800 */
[----:B------:R-:W-:Y:S01]  /*caf0*/  IADD3 R7, P1, RZ, -R8, RZ ;  /* 0x80000008ff077210 */ /* 0x000fe20007f3e0ff */
[----:B------:R-:W-:Y:S01]  /*cb00*/  ULDC.64 UR8, c[0x0][0x640] ;  /* 0x0001900000087ab9 */ /* 0x000fe20000000a00 */
[----:B0-----:R-:W-:Y:S01]  /*cb10*/  I2FP.F32.U32 R9, R14 ;  /* 0x0000000e00097245 */ /* 0x001fe20000201000 */
[----:B------:R-:W-:Y:S02]  /*cb20*/  ULDC UR6, c[0x0][0x608] ;  /* 0x0001820000067ab9 */ /* 0x000fe40000000800 */
[----:B------:R-:W-:Y:S01]  /*cb30*/  IMAD.X R4, RZ, RZ, ~R4, P1 ;  /* 0x000000ffff047224 */ /* 0x000fe200008e0e04 */
[----:B------:R-:W-:Y:S01]  /*cb40*/  ISETP.NE.U32.AND P1, PT, RZ, UR8, PT ;  /* 0x00000008ff007c0c */ /* 0x000fe2000bf25070 */
[----:B------:R-:W0:Y:S02]  /*cb50*/  LDC R21, c[0x0][0x148] ;  /* 0x00005200ff157b82 */ /* 0x000e240000000800 */
[----:B------:R-:W-:Y:S01]  /*cb60*/  IMAD R6, R4, UR4, RZ ;  /* 0x0000000404067c24 */ /* 0x000fe2000f8e02ff */
[----:B------:R-:W-:Y:S01]  /*cb70*/  ISETP.NE.AND.EX P1, PT, RZ, UR9, PT, P1 ;  /* 0x00000009ff007c0c */ /* 0x000fe2000bf25310 */
[----:B------:R-:W-:Y:S01]  /*cb80*/  IMAD.WIDE.U32 R4, R7, UR4, R16 ;  /* 0x0000000407047c25 */ /* 0x000fe2000f8e0010 */
[----:B------:R-:W-:-:S03]  /*cb90*/  ULDC UR4, c[0x0][0x150] ;  /* 0x0000540000047ab9 */ /* 0x000fc60000000800 */
[----:B------:R-:W-:Y:S02]  /*cba0*/  IMAD R7, R7, UR5, R6 ;  /* 0x0000000507077c24 */ /* 0x000fe4000f8e0206 */
[----:B------:R-:W-:Y:S01]  /*cbb0*/  FMUL R6, R9, UR4 ;  /* 0x0000000409067c20 */ /* 0x000fe20008400000 */
[----:B------:R-:W-:Y:S01]  /*cbc0*/  ULDC UR4, c[0x0][0x618] ;  /* 0x0001860000047ab9 */ /* 0x000fe20000000800 */
[----:B------:R-:W-:Y:S01]  /*cbd0*/  ULDC UR5, c[0x0][0x154] ;  /* 0x0000550000057ab9 */ /* 0x000fe20000000800 */
[----:B------:R-:W-:-:S03]  /*cbe0*/  IMAD.IADD R5, R5, 0x1, R7 ;  /* 0x0000000105057824 */ /* 0x000fc600078e0207 */
[----:B------:R-:W3:Y:S02]  /*cbf0*/  F2I.U32.TRUNC.NTZ R6, R6 ;  /* 0x0000000600067305 */ /* 0x000ee4000020f000 */
[----:B------:R-:W-:Y:S02]  /*cc00*/  SHF.R.U64 R9, R4, UR4, R5 ;  /* 0x0000000404097c19 */ /* 0x000fe40008001205 */
[----:B-1----:R-:W-:-:S05]  /*cc10*/  I2FP.F32.U32 R4, R12 ;  /* 0x0000000c00047245 */ /* 0x002fca0000201000 */
[----:B------:R-:W-:Y:S01]  /*cc20*/  FMUL R22, R4, UR5 ;  /* 0x0000000504167c20 */ /* 0x000fe20008400000 */
[----:B------:R-:W-:Y:S01]  /*cc30*/  SHF.R.U32.HI R4, RZ, UR4, R5 ;  /* 0x00000004ff047c19 */ /* 0x000fe20008011605 */
[----:B------:R-:W-:-:S03]  /*cc40*/  ULDC UR4, c[0x0][0x658] ;  /* 0x0001960000047ab9 */ /* 0x000fc60000000800 */
[--C-:B------:R-:W-:Y:S01]  /*cc50*/  SHF.R.U64 R20, R9, UR6, R4.reuse ;  /* 0x0000000609147c19 */ /* 0x100fe20008001204 */
[----:B------:R-:W1:Y:S01]  /*cc60*/  F2I.U32.TRUNC.NTZ R22, R22 ;  /* 0x0000001600167305 */ /* 0x000e62000020f000 */
[----:B------:R-:W-:Y:S01]  /*cc70*/  SHF.R.U32.HI R5, RZ, UR6, R4 ;  /* 0x00000006ff057c19 */ /* 0x000fe20008011604 */
[----:B---3--:R-:W-:-:S03]  /*cc80*/  IMAD.MOV R6, RZ, RZ, -R6 ;  /* 0x000000ffff067224 */ /* 0x008fc600078e0a06 */
[--C-:B------:R-:W-:Y:S01]  /*cc90*/  SHF.R.U64 R15, R20, UR4, R5.reuse ;  /* 0x00000004140f7c19 */ /* 0x100fe20008001205 */
[----:B--2---:R-:W-:Y:S01]  /*cca0*/  IMAD R14, R25, R6, R14 ;  /* 0x00000006190e7224 */ /* 0x004fe200078e020e */
[----:B------:R-:W-:-:S03]  /*ccb0*/  SHF.R.U32.HI R23, RZ, UR4, R5 ;  /* 0x00000004ff177c19 */ /* 0x000fc60008011605 */
[----:B------:R-:W-:Y:S02]  /*ccc0*/  IMAD.MOV.U32 R4, RZ, RZ, R15 ;  /* 0x000000ffff047224 */ /* 0x000fe400078e000f */
[----:B------:R-:W-:Y:S01]  /*ccd0*/  IMAD.MOV.U32 R5, RZ, RZ, R23 ;  /* 0x000000ffff057224 */ /* 0x000fe200078e0017 */
[----:B-1----:R-:W-:Y:S06]  /*cce0*/  @!P1 BRA `(.L_x_299) ;  /* 0x0000000000289947 */ /* 0x002fec0003800000 */
[----:B------:R-:W-:Y:S02]  /*ccf0*/  ULDC UR4, c[0x0][0x64c] ;  /* 0x0001930000047ab9 */ /* 0x000fe40000000800 */
[----:B------:R-:W-:-:S05]  /*cd00*/  IADD3 R5, P1, R15, UR4, RZ ;  /* 0x000000040f057c10 */ /* 0x000fca000ff3e0ff */
[----:B------:R-:W-:-:S04]  /*cd10*/  IMAD.X R23, RZ, RZ, R23, P1 ;  /* 0x000000ffff177224 */ /* 0x000fc800008e0617 */
[----:B------:R-:W-:-:S04]  /*cd20*/  IMAD.WIDE.U32 R6, R23, UR8, RZ ;  /* 0x0000000817067c25 */ /* 0x000fc8000f8e00ff */
[----:B------:R-:W-:-:S04]  /*cd30*/  IMAD.WIDE.U32 R6, P1, R5, UR9, R6 ;  /* 0x0000000905067c25 */ /* 0x000fc8000f820006 */
[----:B------:R-:W-:-:S04]  /*cd40*/  IMAD.WIDE.U32 R4, R5, UR8, RZ ;  /* 0x0000000805047c25 */ /* 0x000fc8000f8e00ff */
[----:B------:R-:W-:Y:S01]  /*cd50*/  IMAD.MOV.U32 R4, RZ, RZ, R7 ;  /* 0x000000ffff047224 */ /* 0x000fe200078e0007 */
[----:B------:R-:W-:Y:S01]  /*cd60*/  IADD3 RZ, P3, R5, R6, RZ ;  /* 0x0000000605ff7210 */ /* 0x000fe20007f7e0ff */
[----:B------:R-:W-:-:S04]  /*cd70*/  IMAD.X R5, RZ, RZ, RZ, P1 ;  /* 0x000000ffff057224 */ /* 0x000fc800008e06ff */
[----:B------:R-:W-:-:S08]  /*cd80*/  IMAD.WIDE.U32.X R4, R23, UR9, R4, P3 ;  /* 0x0000000917047c25 */ /* 0x000fd000098e0404 */
.L_x_299:
[----:B------:R-:W-:Y:S01]  /*cd90*/  ISETP.NE.AND P1, PT, R2, 0x1, PT ;  /* 0x000000010200780c */ /* 0x000fe20003f25270 */
[----:B------:R-:W-:Y:S01]  /*cda0*/  ULDC UR4, c[0x0][0x648] ;  /* 0x0001920000047ab9 */ /* 0x000fe20000000800 */
[----:B------:R-:W-:Y:S01]  /*cdb0*/  LOP3.LUT R20, R20, UR29, RZ, 0xc0, !PT ;  /* 0x0000001d14147c12 */ /* 0x000fe2000f8ec0ff */
[----:B------:R-:W-:Y:S01]  /*cdc0*/  IMAD.MOV R22, RZ, RZ, -R22 ;  /* 0x000000ffff167224 */ /* 0x000fe200078e0a16 */
[----:B------:R-:W-:Y:S01]  /*cdd0*/  SHF.R.U64 R5, R4, UR4, R5 ;  /* 0x0000000404057c19 */ /* 0x000fe20008001205 */
[----:B------:R-:W-:Y:S01]  /*cde0*/  ULDC UR4, c[0x0][0x638] ;  /* 0x00018e0000047ab9 */ /* 0x000fe20000000800 */
[----:B------:R-:W-:Y:S01]  /*cdf0*/  LOP3.LUT R6, R9, UR13, RZ, 0xc0, !PT ;  /* 0x0000000d09067c12 */ /* 0x000fe2000f8ec0ff */
[----:B------:R-:W-:Y:S02]  /*ce00*/  ULDC UR5, c[0x0][0x610] ;  /* 0x0001840000057ab9 */ /* 0x000fe40000000800 */
[----:B------:R-:W-:Y:S02]  /*ce10*/  IMAD.MOV R4, RZ, RZ, -R5 ;  /* 0x000000ffff047224 */ /* 0x000fe400078e0a05 */
[----:B------:R-:W-:-:S02]  /*ce20*/  IMAD R5, R5, UR21, R20 ;  /* 0x0000001505057c24 */ /* 0x000fc4000f8e0214 */
[----:B0-----:R-:W-:Y:S02]  /*ce30*/  @P1 IMAD R14, R21, R22, R12 ;  /* 0x00000016150e1224 */ /* 0x001fe400078e020c */
[----:B------:R-:W-:Y:S01]  /*ce40*/  IMAD R15, R4, UR4, R15 ;  /* 0x00000004040f7c24 */ /* 0x000fe2000f8e020f */
[----:B------:R-:W-:Y:S01]  /*ce50*/  ULDC UR4, c[0x0][0x600] ;  /* 0x0001800000047ab9 */ /* 0x000fe20000000800 */
[----:B------:R-:W-:Y:S02]  /*ce60*/  IMAD R14, R5, UR5, R14 ;  /* 0x00000005050e7c24 */ /* 0x000fe4000f8e020e */
[----:B------:R-:W-:Y:S02]  /*ce70*/  IMAD R15, R15, UR4, R6 ;  /* 0x000000040f0f7c24 */ /* 0x000fe4000f8e0206 */
[----:B------:R-:W-:-:S03]  /*ce80*/  IMAD.MOV.U32 R4, RZ, RZ, 0x1 ;  /* 0x00000001ff047424 */ /* 0x000fc600078e00ff */
[----:B------:R-:W-:Y:S02]  /*ce90*/  SEL R9, R15, R14, !P1 ;  /* 0x0000000e0f097207 */ /* 0x000fe40004800000 */
[----:B------:R-:W-:-:S07]  /*cea0*/  SEL R7, R14, R15, !P1 ;  /* 0x0000000f0e077207 */ /* 0x000fce0004800000 */
.L_x_297:
[----:B------:R-:W-:Y:S05]  /*ceb0*/  BSYNC B1 ;  /* 0x0000000000017941 */ /* 0x000fea0003800000 */
.L_x_296:
[----:B------:R-:W-:-:S13]  /*cec0*/  LOP3.LUT P1, RZ, R4, 0xff, RZ, 0xc0, !PT ;  /* 0x000000ff04ff7812 */ /* 0x000fda000782c0ff */
[----:B------:R-:W-:Y:S05]  /*ced0*/  @P1 BRA `(.L_x_300) ;  /* 0xfffffff000bc1947 */ /* 0x000fea000383ffff */
[----:B------:R-:W-:Y:S05]  /*cee0*/  BSYNC B0 ;  /* 0x0000000000007941 */ /* 0x000fea0003800000 */
.L_x_288:
[----:B------:R-:W-:-:S03]  /*cef0*/  UMOV UR4, 0xffffffff ;  /* 0xffffffff00047882 */ /* 0x000fc60000000000 */
[----:B------:R-:W-:Y:S05]  /*cf00*/  BRA.DIV UR4, `(.L_x_301) ;  /* 0x0000000204d07947 */ /* 0x000fea000b800000 */
[----:B------:R-:W-:-:S13]  /*cf10*/  ELECT P6, URZ, PT ;  /* 0x00000000003f782f */ /* 0x000fda00038c0000 */
.L_x_313:
[----:B------:R-:W-:Y:S04]  /*cf20*/  BSSY B0, `(.L_x_302) ;  /* 0x0000019000007945 */ /* 0x000fe80003800000 */
[----:B------:R-:W-:Y:S05]  /*cf30*/  @!P6 BRA `(.L_x_303) ;  /* 0x00000000005ce947 */ /* 0x000fea0003800000 */
[----:B------:R-:W-:-:S04]  /*cf40*/  LOP3.LUT R19, R19, 0x2, RZ, 0xfc, !PT ;  /* 0x0000000213137812 */ /* 0x000fc800078efcff */
[----:B------:R-:W-:-:S13]  /*cf50*/  ISETP.NE.AND P0, PT, R19, 0x3, PT ;  /* 0x000000031300780c */ /* 0x000fda0003f05270 */
[----:B------:R-:W-:Y:S05]  /*cf60*/  @!P0 BRA `(.L_x_304) ;  /* 0x0000000000048947 */ /* 0x000fea0003800000 */
[----:B------:R-:W-:Y:S01]  /*cf70*/  BPT.TRAP 0x1 ;  /* 0x000000040000795c */ /* 0x000fe20000300000 */
.L_x_304:
[----:B------:R-:W0:Y:S01]  /*cf80*/  S2R R5, SR_CgaCtaId ;  /* 0x0000000000057919 */ /* 0x000e220000008800 */
[----:B------:R-:W-:Y:S02]  /*cf90*/  MOV R2, 0x400 ;  /* 0x0000040000027802 */ /* 0x000fe40000000f00 */
[----:B------:R-:W-:Y:S02]  /*cfa0*/  SHF.L.U32 R4, R3, 0x1f, RZ ;  /* 0x0000001f03047819 */ /* 0x000fe400000006ff */
[----:B0-----:R-:W-:-:S05]  /*cfb0*/  LEA R5, R5, R2, 0x18 ;  /* 0x0000000205057211 */ /* 0x001fca00078ec0ff */
[----:B------:R-:W-:-:S04]  /*cfc0*/  VIADD R5, R5, 0x10 ;  /* 0x0000001005057836 */ /* 0x000fc80000000000 */
[C---:B------:R-:W-:Y:S02]  /*cfd0*/  IMAD R7, R0.reuse, 0x8, R5 ;  /* 0x0000000800077824 */ /* 0x040fe400078e0205 */
[----:B------:R-:W-:Y:S02]  /*cfe0*/  VIADD R0, R0, 0x1 ;  /* 0x0000000100007836 */ /* 0x000fe40000000000 */
[----:B------:R-:W0:Y:S03]  /*cff0*/  SYNCS.PHASECHK.TRANS64.TRYWAIT P0, [R7+URZ], R4 ;  /* 0x00000004070075a7 */ /* 0x000e26000800017f */
[----:B------:R-:W-:-:S04]  /*d000*/  ISETP.NE.AND P1, PT, R0, 0x2, PT ;  /* 0x000000020000780c */ /* 0x000fc80003f25270 */
[----:B------:R-:W-:Y:S02]  /*d010*/  SEL R2, RZ, 0x1, P1 ;  /* 0x00000001ff027807 */ /* 0x000fe40000800000 */
[----:B------:R-:W-:Y:S02]  /*d020*/  SEL R0, R0, RZ, P1 ;  /* 0x000000ff00007207 */ /* 0x000fe40000800000 */
[----:B------:R-:W-:Y:S01]  /*d030*/  LOP3.LUT R2, R3, R2, RZ, 0x3c, !PT ;  /* 0x0000000203027212 */ /* 0x000fe200078e3cff */
[----:B0-----:R-:W-:Y:S06]  /*d040*/  @!P0 BRA `(.L_x_305) ;  /* 0x0000000000a08947 */ /* 0x001fec0003800000 */
.L_x_314:
[----:B------:R-:W-:Y:S01]  /*d050*/  IMAD R5, R0, 0x8, R5 ;  /* 0x0000000800057824 */ /* 0x000fe200078e0205 */
[----:B------:R-:W-:-:S07]  /*d060*/  SHF.L.U32 R0, R2, 0x1f, RZ ;  /* 0x0000001f02007819 */ /* 0x000fce00000006ff */
.L_x_306:
[----:B-1----:R1:W2:Y:S02]  /*d070*/  SYNCS.PHASECHK.TRANS64.TRYWAIT P0, [R5+URZ], R0 ;  /* 0x00000000050075a7 */ /* 0x0022a4000800017f */
[----:B--2---:R-:W-:Y:S05]  /*d080*/  @!P0 NANOSLEEP.SYNCS 0x989680 ;  /* 0x009896800000895d */ /* 0x004fea0003900000 */
[----:B------:R-:W2:Y:S02]  /*d090*/  @!P0 SYNCS.PHASECHK.TRANS64 P0, [R5+URZ], R0 ;  /* 0x00000000050085a7 */ /* 0x000ea4000800007f */
[----:B--2---:R-:W-:Y:S05]  /*d0a0*/  @!P0 BRA `(.L_x_306) ;  /* 0xfffffffc00f08947 */ /* 0x004fea000383ffff */
.L_x_303:
[----:B------:R-:W-:Y:S05]  /*d0b0*/  BSYNC B0 ;  /* 0x0000000000007941 */ /* 0x000fea0003800000 */
.L_x_302:
[----:B------:R-:W-:Y:S05]  /*d0c0*/  EXIT ;  /* 0x000000000000794d */ /* 0x000fea0003800000 */
.L_x_17:
[----:B---3--:R3:W4:Y:S02]  /*d0d0*/  SYNCS.PHASECHK.TRANS64.TRYWAIT P1, [R3+URZ], R0 ;  /* 0x00000000030075a7 */ /* 0x008724000802017f */
[----:B----4-:R-:W-:Y:S05]  /*d0e0*/  @!P1 NANOSLEEP.SYNCS 0x989680 ;  /* 0x009896800000995d */ /* 0x010fea0003900000 */
[----:B------:R-:W4:Y:S02]  /*d0f0*/  @!P1 SYNCS.PHASECHK.TRANS64 P1, [R3+URZ], R0 ;  /* 0x00000000030095a7 */ /* 0x000f24000802007f */
[----:B----4-:R-:W-:Y:S05]  /*d100*/  @!P1 BRA `(.L_x_17) ;  /* 0xfffffffc00f09947 */ /* 0x010fea000383ffff */
[----:B------:R-:W-:Y:S05]  /*d110*/  BRA `(.L_x_16) ;  /* 0xffffff40002c7947 */ /* 0x000fea000383ffff */
.L_x_22:
[----:B-1----:R-:W-:-:S04]  /*d120*/  IMAD.U32 R4, RZ, RZ, UR9 ;  /* 0x00000009ff047e24 */ /* 0x002fc8000f8e00ff */
[----:B------:R1:W2:Y:S03]  /*d130*/  SYNCS.PHASECHK.TRANS64.TRYWAIT P1, [R4+URZ], R3 ;  /* 0x00000003040075a7 */ /* 0x0002a6000802017f */
[----:B--2---:R-:W-:Y:S05]  /*d140*/  @!P1 NANOSLEEP.SYNCS 0x989680 ;  /* 0x009896800000995d */ /* 0x004fea0003900000 */
[----:B------:R-:W2:Y:S02]  /*d150*/  @!P1 SYNCS.PHASECHK.TRANS64 P1, [R4+URZ], R3 ;  /* 0x00000003040095a7 */ /* 0x000ea4000802007f */
[----:B--2---:R-:W-:Y:S05]  /*d160*/  @!P1 BRA `(.L_x_22) ;  /* 0xfffffffc00ec9947 */ /* 0x004fea000383ffff */
[----:B------:R-:W-:Y:S05]  /*d170*/  BRA `(.L_x_21) ;  /* 0xffffff4c00a07947 */ /* 0x000fea000383ffff */
.L_x_289:
[----:B------:R-:W-:Y:S01]  /*d180*/  BSSY B1, `(.L_x_307) ;  /* 0x0000006000017945 */ /* 0x000fe20003800000 */
[----:B------:R-:W-:-:S07]  /*d190*/  IMAD.MOV.U32 R15, RZ, RZ, -0x1 ;  /* 0xffffffffff0f7424 */ /* 0x000fce00078e00ff */
[----:B------:R-:W-:Y:S05]  /*d1a0*/  WARPSYNC.COLLECTIVE R15, `(.L_x_308) ;  /* 0x000000000f0c7348 */ /* 0x000fea0003c00000 */
[----:B------:R-:W-:Y:S02]  /*d1b0*/  ELECT P6, UR62, PT ;  /* 0x00000000003e782f */ /* 0x000fe400038c0000 */
[----:B------:R-:W-:Y:S01]  /*d1c0*/  MOV R14, UR62 ;  /* 0x0000003e000e7c02 */ /* 0x000fe20008000f00 */
[----:B------:R-:W-:Y:S10]  /*d1d0*/  ENDCOLLECTIVE ;  /* 0x000000000000791b */ /* 0x000ff40003800000 */
.L_x_308:
[----:B------:R-:W-:Y:S05]  /*d1e0*/  BSYNC B1 ;  /* 0x0000000000017941 */ /* 0x000fea0003800000 */
.L_x_307:
[----:B------:R-:W-:Y:S05]  /*d1f0*/  BRA `(.L_x_309) ;  /* 0xfffffff000007947 */ /* 0x000fea000383ffff */
.L_x_292:
[----:B0-----:R0:W1:Y:S02]  /*d200*/  SYNCS.PHASECHK.TRANS64.TRYWAIT P1, [R12+URZ+0x10], R7 ;  /* 0x000010070c0075a7 */ /* 0x001064000802017f */
[----:B-1----:R-:W-:Y:S05]  /*d210*/  @!P1 NANOSLEEP.SYNCS 0x989680 ;  /* 0x009896800000995d */ /* 0x002fea0003900000 */
[----:B------:R-:W1:Y:S02]  /*d220*/  @!P1 SYNCS.PHASECHK.TRANS64 P1, [R12+URZ+0x10], R7 ;  /* 0x000010070c0095a7 */ /* 0x000e64000802007f */
[----:B-1----:R-:W-:Y:S05]  /*d230*/  @!P1 BRA `(.L_x_292) ;  /* 0xfffffffc00f09947 */ /* 0x002fea000383ffff */
[----:B------:R-:W-:Y:S05]  /*d240*/  BRA `(.L_x_310) ;  /* 0xfffffff000347947 */ /* 0x000fea000383ffff */
.L_x_301:
[----:B------:R-:W-:Y:S01]  /*d250*/  BSSY B0, `(.L_x_311) ;  /* 0x0000006000007945 */ /* 0x000fe20003800000 */
[----:B------:R-:W-:-:S07]  /*d260*/  IMAD.MOV.U32 R15, RZ, RZ, -0x1 ;  /* 0xffffffffff0f7424 */ /* 0x000fce00078e00ff */
[----:B------:R-:W-:Y:S05]  /*d270*/  WARPSYNC.COLLECTIVE R15, `(.L_x_312) ;  /* 0x000000000f0c7348 */ /* 0x000fea0003c00000 */
[----:B------:R-:W-:Y:S02]  /*d280*/  ELECT P6, UR62, PT ;  /* 0x00000000003e782f */ /* 0x000fe400038c0000 */
[----:B------:R-:W-:Y:S01]  /*d290*/  MOV R14, UR62 ;  /* 0x0000003e000e7c02 */ /* 0x000fe20008000f00 */
[----:B------:R-:W-:Y:S10]  /*d2a0*/  ENDCOLLECTIVE ;  /* 0x000000000000791b */ /* 0x000ff40003800000 */
.L_x_312:
[----:B------:R-:W-:Y:S05]  /*d2b0*/  BSYNC B0 ;  /* 0x0000000000007941 */ /* 0x000fea0003800000 */
.L_x_311:
[----:B------:R-:W-:Y:S05]  /*d2c0*/  BRA `(.L_x_313) ;  /* 0xfffffffc00147947 */ /* 0x000fea000383ffff */
.L_x_305:
[----:B0-----:R0:W1:Y:S02]  /*d2d0*/  SYNCS.PHASECHK.TRANS64.TRYWAIT P0, [R7+URZ], R4 ;  /* 0x00000004070075a7 */ /* 0x001064000800017f */
[----:B-1----:R-:W-:Y:S05]  /*d2e0*/  @!P0 NANOSLEEP.SYNCS 0x989680 ;  /* 0x009896800000895d */ /* 0x002fea0003900000 */
[----:B------:R-:W1:Y:S02]  /*d2f0*/  @!P0 SYNCS.PHASECHK.TRANS64 P0, [R7+URZ], R4 ;  /* 0x00000004070085a7 */ /* 0x000e64000800007f */
[----:B-1----:R-:W-:Y:S05]  /*d300*/  @!P0 BRA `(.L_x_305) ;  /* 0xfffffffc00f08947 */ /* 0x002fea000383ffff */
[----:B------:R-:W-:Y:S05]  /*d310*/  BRA `(.L_x_314) ;  /* 0xfffffffc004c7947 */ /* 0x000fea000383ffff */
.L_x_315:
[----:B------:R-:W-:-:S00]  /*d320*/  BRA `(.L_x_315) ;  /* 0xfffffffc00fc7947 */ /* 0x000fc0000383ffff */
[----:B------:R-:W-:-:S00]  /*d330*/  NOP ;  /* 0x0000000000007918 */ /* 0x000fc00000000000 */
        /* <DEDUP_REMOVED lines=12> */
.L_x_316:


//--------------------- .nv.global.init           --------------------------
	.section	.nv.global.init,"aw",@progbits
.nv.global.init:
	.type		$str$22,@object
	.size		$str$22,($str$23 - $str$22)
$str$22:
        /*0000*/ 	.byte	0x6b, 0x5f, 0x74, 0x69, 0x6c, 0x65, 0x5f, 0x63, 0x6f, 0x75, 0x6e, 0x74, 0x20, 0x3e, 0x3d, 0x20
        /*0010*/ 	.byte	0x31, 0x00
	.type		$str$23,@object
	.size		$str$23,(__unnamed_1 - $str$23)
$str$23:
        /*0012*/ 	.byte	0x2f, 0x74, 0x6d, 0x70, 0x2f, 0x63, 0x75, 0x74, 0x6c, 0x61, 0x73, 0x73, 0x5f, 0x73, 0x77, 0x65
        /*0022*/ 	.byte	0x65, 0x70, 0x5f, 0x73, 0x72, 0x63, 0x2f, 0x69, 0x6e, 0x63, 0x6c, 0x75, 0x64, 0x65, 0x2f, 0x63
        /*0032*/ 	.byte	0x75, 0x74, 0x6c, 0x61, 0x73, 0x73, 0x2f, 0x67, 0x65, 0x6d, 0x6d, 0x2f, 0x63, 0x6f, 0x6c, 0x6c
        /*0042*/ 	.byte	0x65, 0x63, 0x74, 0x69, 0x76, 0x65, 0x2f, 0x73, 0x6d, 0x39, 0x30, 0x5f, 0x6d, 0x6d, 0x61, 0x5f
        /*0052*/ 	.byte	0x74, 0x6d, 0x61, 0x5f, 0x67, 0x6d, 0x6d, 0x61, 0x5f, 0x73, 0x73, 0x5f, 0x77, 0x61, 0x72, 0x70
        /*0062*/ 	.byte	0x73, 0x70, 0x65, 0x63, 0x69, 0x61, 0x6c, 0x69, 0x7a, 0x65, 0x64, 0x2e, 0x68, 0x70, 0x70, 0x00
	.type		__unnamed_1,@object
	.size		__unnamed_1,(.L_0 - __unnamed_1)
__unnamed_1:
        /*0072*/ 	.byte	0x76, 0x6f, 0x69, 0x64, 0x20, 0x63, 0x75, 0x74, 0x6c, 0x61, 0x73, 0x73, 0x3a, 0x3a, 0x67, 0x65
        /* <DEDUP_REMOVED lines=177> */
        /*0b92*/ 	.byte	0x5d, 0x00
.L_0:


//--------------------- .nv.shared._ZN7cutlass13device_kernelINS_4gemm6kernel13GemmUniversalIN4cute5tupleIJiiiiEEENS1_10collective13CollectiveMmaINS1_34MainloopSm90TmaGmmaWarpSpecializedILi2ENS5_IJNS4_1CILi1EEESB_SB_EEENS1_35KernelTmaWarpSpecializedCooperativeEEENS5_IJNSA_ILi256EEENSA_ILi128EEESG_EEENS_10tfloat32_tENS5_IJlSB_lEEESI_SJ_NS4_8TiledMMAINS4_8MMA_AtomIJNS4_4SM904GMMA30MMA_64x128x8_F32TF32TF32_SS_TNILNSN_7ScaleInE1ELSP_1EEEEEENS4_6LayoutINS5_IJNSA_ILi2EEESB_SB_EEENS5_IJSB_NSA_ILi0EEESV_EEEEENS5_IJNS4_10UnderscoreESY_SY_EEEEENS4_13SM90_TMA_LOADENS4_14ComposedLayoutINS4_7SwizzleILi3ELi4ELi3EEENS4_18smem_ptr_flag_bitsILi32EEENSS_INS5_IJNSA_ILi8EEENSA_ILi32EEEEEENS5_IJS18_SB_EEEEEEEvNS4_8identityES11_S1C_vS1D_EENS_8epilogue10collective6detail29Sm90TmaWarpSpecializedAdapterINS1G_15DefaultEpilogueISI_SJ_SJ_NS1F_6thread17LinearCombinationISI_Li1EffLNS1K_9ScaleType4KindE0ELNS_15FloatRoundStyleE2ESI_EENS1_15EpilogueDefaultEEEEEvvEEEEvNT_6ParamsE --------------------------
	.section	.nv.shared._ZN7cutlass13device_kernelINS_4gemm6kernel13GemmUniversalIN4cute5tupleIJiiiiEEENS1_10collective13CollectiveMmaINS1_34MainloopSm90TmaGmmaWarpSpecializedILi2ENS5_IJNS4_1CILi1EEESB_SB_EEENS1_35KernelTmaWarpSpecializedCooperativeEEENS5_IJNSA_ILi256EEENSA_ILi128EEESG_EEENS_10tfloat32_tENS5_IJlSB_lEEESI_SJ_NS4_8TiledMMAINS4_8MMA_AtomIJNS4_4SM904GMMA30MMA_64x128x8_F32TF32TF32_SS_TNILNSN_7ScaleInE1ELSP_1EEEEEENS4_6LayoutINS5_IJNSA_ILi2EEESB_SB_EEENS5_IJSB_NSA_ILi0EEESV_EEEEENS5_IJNS4_10UnderscoreESY_SY_EEEEENS4_13SM90_TMA_LOADENS4_14ComposedLayoutINS4_7SwizzleILi3ELi4ELi3EEENS4_18smem_ptr_flag_bitsILi32EEENSS_INS5_IJNSA_ILi8EEENSA_ILi32EEEEEENS5_IJS18_SB_EEEEEEEvNS4_8identityES11_S1C_vS1D_EENS_8epilogue10collective6detail29Sm90TmaWarpSpecializedAdapterINS1G_15DefaultEpilogueISI_SJ_SJ_NS1F_6thread17LinearCombinationISI_Li1EffLNS1K_9ScaleType4KindE0ELNS_15FloatRoundStyleE2ESI_EENS1_15EpilogueDefaultEEEEEvvEEEEvNT_6ParamsE,"aw",@nobits
	.sectionflags	@""
	.align	16
	.zero		1024


//--------------------- .nv.shared.reserved.0     --------------------------
	.section	.nv.shared.reserved.0,"aw",@nobits
	.weak		__nv_reservedSMEM_offset_0_alias
	.size		__nv_reservedSMEM_offset_0_alias, 0, 0
	.other		__nv_reservedSMEM_offset_0_alias,@"STO_CUDA_RESERVED_SHARED STV_DEFAULT"
__nv_reservedSMEM_offset_0_alias:
	.zero		0


//--------------------- .nv.global                --------------------------
	.section	.nv.global,"aw",@nobits
.nv.global:
	.type		_ZN40_INTERNAL_9d2eb60a_4_k_cu_d44ab42a_254624cute1_E,@object
	.size		_ZN40_INTERNAL_9d2eb60a_4_k_cu_d44ab42a_254624cute1_E,(_ZN40_INTERNAL_9d2eb60a_4_k_cu_d44ab42a_254624cuda3std3__45__cpo6cbeginE - _ZN40_INTERNAL_9d2eb60a_4_k_cu_d44ab42a_254624cute1_E)
_ZN40_INTERNAL_9d2eb60a_4_k_cu_d44ab42a_254624cute1_E:
	.zero		1
	.type		_ZN40_INTERNAL_9d2eb60a_4_k_cu_d44ab42a_254624cuda3std3__45__cpo6cbeginE,@object
	.size		_ZN40_INTERNAL_9d2eb60a_4_k_cu_d44ab42a_254624cuda3std3__45__cpo6cbeginE,(_ZN40_INTERNAL_9d2eb60a_4_k_cu_d44ab42a_254624cuda3std3__48in_placeE - _ZN40_INTERNAL_9d2eb60a_4_k_cu_d44ab42a_254624cuda3std3__45__cpo6cbeginE)
_ZN40_INTERNAL_9d2eb60a_4_k_cu_d44ab42a_254624cuda3std3__45__cpo6cbeginE:
	.zero		1
	.type		_ZN40_INTERNAL_9d2eb60a_4_k_cu_d44ab42a_254624cuda3std3__48in_placeE,@object
	.size		_ZN40_INTERNAL_9d2eb60a_4_k_cu_d44ab42a_254624cuda3std3__48in_placeE,(_ZN40_INTERNAL_9d2eb60a_4_k_cu_d44ab42a_254624cuda3std6ranges3__45__cpo9iter_moveE - _ZN40_INTERNAL_9d2eb60a_4_k_cu_d44ab42a_254624cuda3std3__48in_placeE)
_ZN40_INTERNAL_9d2eb60a_4_k_cu_d44ab42a_254624cuda3std3__48in_placeE:
	.zero		1
	.type		_ZN40_INTERNAL_9d2eb60a_4_k_cu_d44ab42a_254624cuda3std6ranges3__45__cpo9iter_moveE,@object
	.size		_ZN40_INTERNAL_9d2eb60a_4_k_cu_d44ab42a_254624cuda3std6ranges3__45__cpo9iter_moveE,(_ZN40_INTERNAL_9d2eb60a_4_k_cu_d44ab42a_254624cuda3std3__45__cpo5beginE - _ZN40_INTERNAL_9d2eb60a_4_k_cu_d44ab42a_254624cuda3std6ranges3__45__cpo9iter_moveE)
_ZN40_INTERNAL_9d2eb60a_4_k_cu_d44ab42a_254624cuda3std6ranges3__45__cpo9iter_moveE:
	.zero		1
	.type		_ZN40_INTERNAL_9d2eb60a_4_k_cu_d44ab42a_254624cuda3std3__45__cpo5beginE,@object
	.size		_ZN40_INTERNAL_9d2eb60a_4_k_cu_d44ab42a_254624cuda3std3__45__cpo5beginE,(_ZN40_INTERNAL_9d2eb60a_4_k_cu_d44ab42a_254624cuda3std3__442_GLOBAL__N__9d2eb60a_4_k_cu_d44ab42a_254626ignoreE - _ZN40_INTERNAL_9d2eb60a_4_k_cu_d44ab42a_254624cuda3std3__45__cpo5beginE)
_ZN40_INTERNAL_9d2eb60a_4_k_cu_d44ab42a_254624cuda3std3__45__cpo5beginE:
	.zero		1
	.type		_ZN40_INTERNAL_9d2eb60a_4_k_cu_d44ab42a_254624cuda3std3__442_GLOBAL__N__9d2eb60a_4_k_cu_d44ab42a_254626ignoreE,@object
	.size		_ZN40_INTERNAL_9d2eb60a_4_k_cu_d44ab42a_254624cuda3std3__442_GLOBAL__N__9d2eb60a_4_k_cu_d44ab42a_254626ignoreE,(_ZN40_INTERNAL_9d2eb60a_4_k_cu_d44ab42a_254624cute7productE - _ZN40_INTERNAL_9d2eb60a_4_k_cu_d44ab42a_254624cuda3std3__442_GLOBAL__N__9d2eb60a_4_k_cu_d44ab42a_254626ignoreE)
_ZN40_INTERNAL_9d2eb60a_4_k_cu_d44ab42a_254624cuda3std3__442_GLOBAL__N__9d2eb60a_4_k_cu_d44ab42a_254626ignoreE:
	.zero		1
	.type		_ZN40_INTERNAL_9d2eb60a_4_k_cu_d44ab42a_254624cute7productE,@object
	.size		_ZN40_INTERNAL_9d2eb60a_4_k_cu_d44ab42a_254624cute7productE,(_ZN40_INTERNAL_9d2eb60a_4_k_cu_d44ab42a_254624cuda3std3__45__cpo3endE - _ZN40_INTERNAL_9d2eb60a_4_k_cu_d44ab42a_254624cute7productE)
_ZN40_INTERNAL_9d2eb60a_4_k_cu_d44ab42a_254624cute7productE:
	.zero		1
	.type		_ZN40_INTERNAL_9d2eb60a_4_k_cu_d44ab42a_254624cuda3std3__45__cpo3endE,@object
	.size		_ZN40_INTERNAL_9d2eb60a_4_k_cu_d44ab42a_254624cuda3std3__45__cpo3endE,(_ZN40_INTERNAL_9d2eb60a_4_k_cu_d44ab42a_254624cuda3std3__419piecewise_constructE - _ZN40_INTERNAL_9d2eb60a_4_k_cu_d44ab42a_254624cuda3std3__45__cpo3endE)
_ZN40_INTERNAL_9d2eb60a_4_k_cu_d44ab42a_254624cuda3std3__45__cpo3endE:
	.zero		1
	.type		_ZN40_INTERNAL_9d2eb60a_4_k_cu_d44ab42a_254624cuda3std3__419piecewise_constructE,@object
	.size		_ZN40_INTERNAL_9d2eb60a_4_k_cu_d44ab42a_254624cuda3std3__419piecewise_constructE,(_ZN40_INTERNAL_9d2eb60a_4_k_cu_d44ab42a_254624cuda3std3__45__cpo4cendE - _ZN40_INTERNAL_9d2eb60a_4_k_cu_d44ab42a_254624cuda3std3__419piecewise_constructE)
_ZN40_INTERNAL_9d2eb60a_4_k_cu_d44ab42a_254624cuda3std3__419piecewise_constructE:
	.zero		1
	.type		_ZN40_INTERNAL_9d2eb60a_4_k_cu_d44ab42a_254624cuda3std3__45__cpo4cendE,@object
	.size		_ZN40_INTERNAL_9d2eb60a_4_k_cu_d44ab42a_254624cuda3std3__45__cpo4cendE,(_ZN40_INTERNAL_9d2eb60a_4_k_cu_d44ab42a_254624cuda3std6ranges3__45__cpo4swapE - _ZN40_INTERNAL_9d2eb60a_4_k_cu_d44ab42a_254624cuda3std3__45__cpo4cendE)
_ZN40_INTERNAL_9d2eb60a_4_k_cu_d44ab42a_254624cuda3std3__45__cpo4cendE:
	.zero		1
	.type		_ZN40_INTERNAL_9d2eb60a_4_k_cu_d44ab42a_254624cuda3std6ranges3__45__cpo4swapE,@object
	.size		_ZN40_INTERNAL_9d2eb60a_4_k_cu_d44ab42a_254624cuda3std6ranges3__45__cpo4swapE,(.L_8 - _ZN40_INTERNAL_9d2eb60a_4_k_cu_d44ab42a_254624cuda3std6ranges3__45__cpo4swapE)
_ZN40_INTERNAL_9d2eb60a_4_k_cu_d44ab42a_254624cuda3std6ranges3__45__cpo4swapE:
	.zero		1
.L_8:


//--------------------- .nv.constant0._ZN7cutlass13device_kernelINS_4gemm6kernel13GemmUniversalIN4cute5tupleIJiiiiEEENS1_10collective13CollectiveMmaINS1_34MainloopSm90TmaGmmaWarpSpecializedILi2ENS5_IJNS4_1CILi1EEESB_SB_EEENS1_35KernelTmaWarpSpecializedCooperativeEEENS5_IJNSA_ILi256EEENSA_ILi128EEESG_EEENS_10tfloat32_tENS5_IJlSB_lEEESI_SJ_NS4_8TiledMMAINS4_8MMA_AtomIJNS4_4SM904GMMA30MMA_64x128x8_F32TF32TF32_SS_TNILNSN_7ScaleInE1ELSP_1EEEEEENS4_6LayoutINS5_IJNSA_ILi2EEESB_SB_EEENS5_IJSB_NSA_ILi0EEESV_EEEEENS5_IJNS4_10UnderscoreESY_SY_EEEEENS4_13SM90_TMA_LOADENS4_14ComposedLayoutINS4_7SwizzleILi3ELi4ELi3EEENS4_18smem_ptr_flag_bitsILi32EEENSS_INS5_IJNSA_ILi8EEENSA_ILi32EEEEEENS5_IJS18_SB_EEEEEEEvNS4_8identityES11_S1C_vS1D_EENS_8epilogue10collective6detail29Sm90TmaWarpSpecializedAdapterINS1G_15DefaultEpilogueISI_SJ_SJ_NS1F_6thread17LinearCombinationISI_Li1EffLNS1K_9ScaleType4KindE0ELNS_15FloatRoundStyleE2ESI_EENS1_15EpilogueDefaultEEEEEvvEEEEvNT_6ParamsE --------------------------
	.section	.nv.constant0._ZN7cutlass13device_kernelINS_4gemm6kernel13GemmUniversalIN4cute5tupleIJiiiiEEENS1_10collective13CollectiveMmaINS1_34MainloopSm90TmaGmmaWarpSpecializedILi2ENS5_IJNS4_1CILi1EEESB_SB_EEENS1_35KernelTmaWarpSpecializedCooperativeEEENS5_IJNSA_ILi256EEENSA_ILi128EEESG_EEENS_10tfloat32_tENS5_IJlSB_lEEESI_SJ_NS4_8TiledMMAINS4_8MMA_AtomIJNS4_4SM904GMMA30MMA_64x128x8_F32TF32TF32_SS_TNILNSN_7ScaleInE1ELSP_1EEEEEENS4_6LayoutINS5_IJNSA_ILi2EEESB_SB_EEENS5_IJSB_NSA_ILi0EEESV_EEEEENS5_IJNS4_10UnderscoreESY_SY_EEEEENS4_13SM90_TMA_LOADENS4_14ComposedLayoutINS4_7SwizzleILi3ELi4ELi3EEENS4_18smem_ptr_flag_bitsILi32EEENSS_INS5_IJNSA_ILi8EEENSA_ILi32EEEEEENS5_IJS18_SB_EEEEEEEvNS4_8identityES11_S1C_vS1D_EENS_8epilogue10collective6detail29Sm90TmaWarpSpecializedAdapterINS1G_15DefaultEpilogueISI_SJ_SJ_NS1F_6thread17LinearCombinationISI_Li1EffLNS1K_9ScaleType4KindE0ELNS_15FloatRoundStyleE2ESI_EENS1_15EpilogueDefaultEEEEEvvEEEEvNT_6ParamsE,"a",@progbits
	.sectionflags	@""
	.align	4
.nv.constant0._ZN7cutlass13device_kernelINS_4gemm6kernel13GemmUniversalIN4cute5tupleIJiiiiEEENS1_10collective13CollectiveMmaINS1_34MainloopSm90TmaGmmaWarpSpecializedILi2ENS5_IJNS4_1CILi1EEESB_SB_EEENS1_35KernelTmaWarpSpecializedCooperativeEEENS5_IJNSA_ILi256EEENSA_ILi128EEESG_EEENS_10tfloat32_tENS5_IJlSB_lEEESI_SJ_NS4_8TiledMMAINS4_8MMA_AtomIJNS4_4SM904GMMA30MMA_64x128x8_F32TF32TF32_SS_TNILNSN_7ScaleInE1ELSP_1EEEEEENS4_6LayoutINS5_IJNSA_ILi2EEESB_SB_EEENS5_IJSB_NSA_ILi0EEESV_EEEEENS5_IJNS4_10UnderscoreESY_SY_EEEEENS4_13SM90_TMA_LOADENS4_14ComposedLayoutINS4_7SwizzleILi3ELi4ELi3EEENS4_18smem_ptr_flag_bitsILi32EEENSS_INS5_IJNSA_ILi8EEENSA_ILi32EEEEEENS5_IJS18_SB_EEEEEEEvNS4_8identityES11_S1C_vS1D_EENS_8epilogue10collective6detail29Sm90TmaWarpSpecializedAdapterINS1G_15DefaultEpilogueISI_SJ_SJ_NS1F_6thread17LinearCombinationISI_Li1EffLNS1K_9ScaleType4KindE0ELNS_15FloatRoundStyleE2ESI_EENS1_15EpilogueDefaultEEEEEvvEEEEvNT_6ParamsE:
	.zero		1664


//--------------------- SYMBOLS --------------------------

	.type		.nv.reservedSmem.offset0,@object
	.size		.nv.reservedSmem.offset0,0x4
	.type		__assertfail,@function
